	.headerflags	@"EF_CUDA_TEXMODE_UNIFIED EF_CUDA_64BIT_ADDRESS EF_CUDA_ACCELERATORS EF_CUDA_SM90 EF_CUDA_VIRTUAL_SM(EF_CUDA_SM90)"
	.elftype	@"ET_EXEC"


//--------------------- .nv.info                  --------------------------
	.section	.nv.info,"",@"SHT_CUDA_INFO"
	.align	4


	//----- nvinfo : EIATTR_REGCOUNT
	.align		4
        /*0000*/ 	.byte	0x04, 0x2f
        /*0002*/ 	.short	(.L_1 - .L_0)
	.align		4
.L_0:
        /*0004*/ 	.word	index@(triton_mm)
        /*0008*/ 	.word	0x000000a8


	//----- nvinfo : EIATTR_MIN_STACK_SIZE
	.align		4
.L_1:
        /*000c*/ 	.byte	0x04, 0x12
        /*000e*/ 	.short	(.L_3 - .L_2)
	.align		4
.L_2:
        /*0010*/ 	.word	index@(triton_mm)
        /*0014*/ 	.word	0x00000000


	//----- nvinfo : EIATTR_FRAME_SIZE
	.align		4
.L_3:
        /*0018*/ 	.byte	0x04, 0x11
        /*001a*/ 	.short	(.L_5 - .L_4)
	.align		4
.L_4:
        /*001c*/ 	.word	index@(triton_mm)
        /*0020*/ 	.word	0x00000000


	//----- nvinfo : EIATTR_MIN_STACK_SIZE
	.align		4
.L_5:
        /*0024*/ 	.byte	0x04, 0x12
        /*0026*/ 	.short	(.L_7 - .L_6)
	.align		4
.L_6:
        /*0028*/ 	.word	index@(triton_mm)
        /*002c*/ 	.word	0x00000000
.L_7:


//--------------------- .nv.info.triton_mm        --------------------------
	.section	.nv.info.triton_mm,"",@"SHT_CUDA_INFO"
	.sectionflags	@""
	.align	4


	//----- nvinfo : EIATTR_CUDA_API_VERSION
	.align		4
        /*0000*/ 	.byte	0x04, 0x37
        /*0002*/ 	.short	(.L_9 - .L_8)
.L_8:
        /*0004*/ 	.word	0x0000007c


	//----- nvinfo : EIATTR_KPARAM_INFO
	.align		4
.L_9:
        /*0008*/ 	.byte	0x04, 0x17
        /*000a*/ 	.short	(.L_11 - .L_10)
.L_10:
        /*000c*/ 	.word	0x00000000
        /*0010*/ 	.short	0x0003
        /*0012*/ 	.short	0x0018
        /*0014*/ 	.byte	0x00, 0xf0, 0x11, 0x00


	//----- nvinfo : EIATTR_KPARAM_INFO
	.align		4
.L_11:
        /*0018*/ 	.byte	0x04, 0x17
        /*001a*/ 	.short	(.L_13 - .L_12)
.L_12:
        /*001c*/ 	.word	0x00000000
        /*0020*/ 	.short	0x0002
        /*0022*/ 	.short	0x0010
        /*0024*/ 	.byte	0x00, 0xf0, 0x21, 0x00


	//----- nvinfo : EIATTR_KPARAM_INFO
	.align		4
.L_13:
        /*0028*/ 	.byte	0x04, 0x17
        /*002a*/ 	.short	(.L_15 - .L_14)
.L_14:
        /*002c*/ 	.word	0x00000000
        /*0030*/ 	.short	0x0001
        /*0032*/ 	.short	0x0008
        /*0034*/ 	.byte	0x00, 0xf0, 0x21, 0x00


	//----- nvinfo : EIATTR_KPARAM_INFO
	.align		4
.L_15:
        /*0038*/ 	.byte	0x04, 0x17
        /*003a*/ 	.short	(.L_17 - .L_16)
.L_16:
        /*003c*/ 	.word	0x00000000
        /*0040*/ 	.short	0x0000
        /*0042*/ 	.short	0x0000
        /*0044*/ 	.byte	0x00, 0xf0, 0x21, 0x00


	//----- nvinfo : EIATTR_SPARSE_MMA_MASK
	.align		4
.L_17:
        /*0048*/ 	.byte	0x03, 0x50
        /*004a*/ 	.short	0x0000


	//----- nvinfo : EIATTR_MAXREG_COUNT
	.align		4
        /*004c*/ 	.byte	0x03, 0x1b
        /*004e*/ 	.short	0x00ff


	//----- nvinfo : EIATTR_COOP_GROUP_MASK_REGIDS
	.align		4
        /*0050*/ 	.byte	0x04, 0x29
        /*0052*/ 	.short	(.L_19 - .L_18)


	//   ....[0]....
.L_18:
        /*0054*/ 	.word	0xffffffff


	//----- nvinfo : EIATTR_COOP_GROUP_INSTR_OFFSETS
	.align		4
.L_19:
        /*0058*/ 	.byte	0x04, 0x28
        /*005a*/ 	.short	(.L_21 - .L_20)


	//   ....[0]....
.L_20:
        /*005c*/ 	.word	0x00002340


	//----- nvinfo : EIATTR_EXIT_INSTR_OFFSETS
	.align		4
.L_21:
        /*0060*/ 	.byte	0x04, 0x1c
        /*0062*/ 	.short	(.L_23 - .L_22)


	//   ....[0]....
.L_22:
        /*0064*/ 	.word	0x00000040


	//   ....[1]....
        /*0068*/ 	.word	0x000034d0


	//   ....[2]....
        /*006c*/ 	.word	0x00003520


	//----- nvinfo : EIATTR_MAX_THREADS
	.align		4
.L_23:
        /*0070*/ 	.byte	0x04, 0x05
        /*0072*/ 	.short	(.L_25 - .L_24)
.L_24:
        /*0074*/ 	.word	0x00000080
        /*0078*/ 	.word	0x00000001
        /*007c*/ 	.word	0x00000001


	//----- nvinfo : EIATTR_CBANK_PARAM_SIZE
	.align		4
.L_25:
        /*0080*/ 	.byte	0x03, 0x19
        /*0082*/ 	.short	0x001c


	//----- nvinfo : EIATTR_PARAM_CBANK
	.align		4
        /*0084*/ 	.byte	0x04, 0x0a
        /*0086*/ 	.short	(.L_27 - .L_26)
	.align		4
.L_26:
        /*0088*/ 	.word	index@(.nv.constant0.triton_mm)
        /*008c*/ 	.short	0x0210
        /*008e*/ 	.short	0x001c


	//----- nvinfo : EIATTR_SW_WAR
	.align		4
.L_27:
        /*0090*/ 	.byte	0x04, 0x36
        /*0092*/ 	.short	(.L_29 - .L_28)
.L_28:
        /*0094*/ 	.word	0x00000008
.L_29:


//--------------------- .nv.callgraph             --------------------------
	.section	.nv.callgraph,"",@"SHT_CUDA_CALLGRAPH"
	.align	4
	.sectionentsize	8
	.align		4
        /*0000*/ 	.word	0x00000000
	.align		4
        /*0004*/ 	.word	0xffffffff
	.align		4
        /*0008*/ 	.word	0x00000000
	.align		4
        /*000c*/ 	.word	0xfffffffe
	.align		4
        /*0010*/ 	.word	0x00000000
	.align		4
        /*0014*/ 	.word	0xfffffffd
	.align		4
        /*0018*/ 	.word	0x00000000
	.align		4
        /*001c*/ 	.word	0xfffffffc


//--------------------- .text.triton_mm           --------------------------
	.section	.text.triton_mm,"ax",@progbits
	.sectionflags	@"SHF_BARRIERS=1"
	.align	128
        .global         triton_mm
        .type           triton_mm,@function
        .size           triton_mm,(.L_x_2 - triton_mm)
        .other          triton_mm,@"STO_CUDA_ENTRY STV_DEFAULT"
triton_mm:
.text.triton_mm:
[----:B------:R-:W1:Y:S02]  /*0000*/  LDC R1, c[0x0][0x28] ;  /* 0x00000a00ff017b82 */ /* 0x000e640000000800 */
[----:B------:R-:W2:Y:S02]  /*0010*/  LDC R0, c[0x0][0x228] ;  /* 0x00008a00ff007b82 */ /* 0x000ea40000000800 */
[----:B--2---:R-:W-:-:S05]  /*0020*/  IMAD R2, R0, 0xc00, RZ ;  /* 0x00000c0000027824 */ /* 0x004fca00078e02ff */
[----:B------:R-:W-:-:S13]  /*0030*/  ISETP.NE.AND P0, PT, R2, RZ, PT ;  /* 0x000000ff0200720c */ /* 0x000fda0003f05270 */
[----:B------:R-:W-:Y:S05]  /*0040*/  @!P0 EXIT ;  /* 0x000000000000894d */ /* 0x000fea0003800000 */
[----:B------:R-:W2:Y:S01]  /*0050*/  S2R R6, SR_CTAID.X ;  /* 0x0000000000067919 */ /* 0x000ea20000002500 */
[----:B------:R-:W-:Y:S01]  /*0060*/  VIADD R2, R0, 0x3f ;  /* 0x0000003f00027836 */ /* 0x000fe20000000000 */
[----:B------:R-:W-:Y:S01]  /*0070*/  IABS R24, R0 ;  /* 0x0000000000187213 */ /* 0x000fe20000000000 */
[----:B------:R-:W3:Y:S01]  /*0080*/  S2UR UR4, SR_CgaCtaId ;  /* 0x00000000000479c3 */ /* 0x000ee20000008800 */
[----:B------:R-:W-:Y:S01]  /*0090*/  UMOV UR10, 0x400 ;  /* 0x00000400000a7882 */ /* 0x000fe20000000000 */
[----:B------:R-:W-:Y:S01]  /*00a0*/  ULDC.64 UR14, c[0x0][0x208] ;  /* 0x00008200000e7ab9 */ /* 0x000fe20000000a00 */
[----:B------:R-:W-:Y:S01]  /*00b0*/  SHF.R.S32.HI R3, RZ, 0x1f, R2 ;  /* 0x0000001fff037819 */ /* 0x000fe20000011402 */
[----:B------:R-:W-:Y:S01]  /*00c0*/  UMOV UR12, 0x2 ;  /* 0x00000002000c7882 */ /* 0x000fe20000000000 */
[----:B------:R-:W-:Y:S01]  /*00d0*/  UMOV UR11, 0xffffffff ;  /* 0xffffffff000b7882 */ /* 0x000fe20000000000 */
[----:B------:R-:W-:Y:S01]  /*00e0*/  UMOV UR6, URZ ;  /* 0x0000003f00067c82 */ /* 0x000fe20008000000 */
[----:B------:R-:W-:Y:S01]  /*00f0*/  LEA.HI R3, R3, R2, RZ, 0x6 ;  /* 0x0000000203037211 */ /* 0x000fe200078f30ff */
[----:B------:R-:W-:Y:S01]  /*0100*/  UMOV UR7, URZ ;  /* 0x0000003f00077c82 */ /* 0x000fe20008000000 */
[----:B---3--:R-:W-:-:S04]  /*0110*/  UPRMT UR10, UR4, 0x654, UR10 ;  /* 0x00000654040a7896 */ /* 0x008fc8000800000a */
[----:B------:R-:W-:Y:S01]  /*0120*/  UIADD3 UR13, UR10, 0x10000, URZ ;  /* 0x000100000a0d7890 */ /* 0x000fe2000fffe03f */
[C---:B--2---:R-:W-:Y:S01]  /*0130*/  IMAD.HI R4, R6.reuse, 0x2aaaaaab, RZ ;  /* 0x2aaaaaab06047827 */ /* 0x044fe200078e02ff */
[----:B------:R-:W-:Y:S02]  /*0140*/  IABS R25, R6 ;  /* 0x0000000600197213 */ /* 0x000fe40000000000 */
[----:B------:R-:W-:Y:S02]  /*0150*/  ISETP.GE.AND P2, PT, R6, RZ, PT ;  /* 0x000000ff0600720c */ /* 0x000fe40003f46270 */
[----:B------:R-:W-:-:S04]  /*0160*/  SHF.R.U32.HI R5, RZ, 0x1f, R4 ;  /* 0x0000001fff057819 */ /* 0x000fc80000011604 */
[----:B------:R-:W-:-:S05]  /*0170*/  LEA.HI.SX32 R5, R4, R5, 0x1b ;  /* 0x0000000504057211 */ /* 0x000fca00078fdaff */
[C---:B------:R-:W-:Y:S02]  /*0180*/  IMAD.SHL.U32 R28, R5.reuse, 0x8, RZ ;  /* 0x00000008051c7824 */ /* 0x040fe400078e00ff */
[----:B------:R-:W-:-:S03]  /*0190*/  IMAD R5, R5, -0xc0, R6 ;  /* 0xffffff4005057824 */ /* 0x000fc600078e0206 */
[----:B------:R-:W-:Y:S02]  /*01a0*/  LEA.HI.SX32 R3, R3, -R28, 0x1a ;  /* 0x8000001c03037211 */ /* 0x000fe400078fd2ff */
[----:B------:R-:W-:Y:S02]  /*01b0*/  IABS R12, R5 ;  /* 0x00000005000c7213 */ /* 0x000fe40000000000 */
[----:B------:R-:W-:-:S04]  /*01c0*/  VIMNMX R20, R3, 0x8, PT ;  /* 0x0000000803147848 */ /* 0x000fc80003fe0100 */
[-C--:B------:R-:W-:Y:S02]  /*01d0*/  IABS R8, R20.reuse ;  /* 0x0000001400087213 */ /* 0x080fe40000000000 */
[-C--:B------:R-:W-:Y:S02]  /*01e0*/  IABS R9, R20.reuse ;  /* 0x0000001400097213 */ /* 0x080fe40000000000 */
[----:B------:R-:W2:Y:S01]  /*01f0*/  I2F.RP R4, R8 ;  /* 0x0000000800047306 */ /* 0x000ea20000209400 */
[-C--:B------:R-:W-:Y:S02]  /*0200*/  LOP3.LUT R5, R5, R20.reuse, RZ, 0x3c, !PT ;  /* 0x0000001405057212 */ /* 0x080fe400078e3cff */
[----:B------:R-:W-:Y:S01]  /*0210*/  IMAD.MOV R10, RZ, RZ, -R9 ;  /* 0x000000ffff0a7224 */ /* 0x000fe200078e0a09 */
[----:B------:R-:W-:Y:S02]  /*0220*/  LOP3.LUT R30, RZ, R20, RZ, 0x33, !PT ;  /* 0x00000014ff1e7212 */ /* 0x000fe400078e33ff */
[----:B------:R-:W-:-:S02]  /*0230*/  ISETP.GE.AND P4, PT, R5, RZ, PT ;  /* 0x000000ff0500720c */ /* 0x000fc40003f86270 */
[----:B--2---:R-:W2:Y:S02]  /*0240*/  MUFU.RCP R4, R4 ;  /* 0x0000000400047308 */ /* 0x004ea40000001000 */
[----:B--2---:R-:W-:-:S06]  /*0250*/  VIADD R2, R4, 0xffffffe ;  /* 0x0ffffffe04027836 */ /* 0x004fcc0000000000 */
[----:B------:R2:W3:Y:S02]  /*0260*/  F2I.FTZ.U32.TRUNC.NTZ R3, R2 ;  /* 0x0000000200037305 */ /* 0x0004e4000021f000 */
[----:B--2---:R-:W-:Y:S02]  /*0270*/  IMAD.MOV.U32 R2, RZ, RZ, RZ ;  /* 0x000000ffff027224 */ /* 0x004fe400078e00ff */
[----:B---3--:R-:W-:-:S04]  /*0280*/  IMAD.MOV R7, RZ, RZ, -R3 ;  /* 0x000000ffff077224 */ /* 0x008fc800078e0a03 */
[----:B------:R-:W-:-:S04]  /*0290*/  IMAD R7, R7, R8, RZ ;  /* 0x0000000807077224 */ /* 0x000fc800078e02ff */
[----:B------:R-:W-:Y:S02]  /*02a0*/  IMAD.HI.U32 R3, R3, R7, R2 ;  /* 0x0000000703037227 */ /* 0x000fe400078e0002 */
[----:B------:R-:W2:Y:S04]  /*02b0*/  S2R R2, SR_TID.X ;  /* 0x0000000000027919 */ /* 0x000ea80000002100 */
[----:B------:R-:W-:-:S04]  /*02c0*/  IMAD.HI.U32 R19, R3, R12, RZ ;  /* 0x0000000c03137227 */ /* 0x000fc800078e00ff */
[----:B------:R-:W-:-:S04]  /*02d0*/  IMAD.HI.U32 R4, R3, R25, RZ ;  /* 0x0000001903047227 */ /* 0x000fc800078e00ff */
[-C--:B------:R-:W-:Y:S02]  /*02e0*/  IMAD R3, R19, R10.reuse, R12 ;  /* 0x0000000a13037224 */ /* 0x080fe400078e020c */
[----:B------:R-:W-:Y:S01]  /*02f0*/  IMAD R25, R4, R10, R25 ;  /* 0x0000000a04197224 */ /* 0x000fe200078e0219 */
[----:B------:R-:W3:Y:S02]  /*0300*/  I2F.RP R12, R24 ;  /* 0x00000018000c7306 */ /* 0x000ee40000209400 */
[C---:B------:R-:W-:Y:S02]  /*0310*/  ISETP.GT.U32.AND P3, PT, R8.reuse, R3, PT ;  /* 0x000000030800720c */ /* 0x040fe40003f64070 */
[----:B------:R-:W-:-:S11]  /*0320*/  ISETP.GT.U32.AND P0, PT, R8, R25, PT ;  /* 0x000000190800720c */ /* 0x000fd60003f04070 */
[--C-:B------:R-:W-:Y:S01]  /*0330*/  @!P3 IMAD.IADD R3, R3, 0x1, -R8.reuse ;  /* 0x000000010303b824 */ /* 0x100fe200078e0a08 */
[----:B---3--:R-:W3:Y:S01]  /*0340*/  MUFU.RCP R18, R12 ;  /* 0x0000000c00127308 */ /* 0x008ee20000001000 */
[----:B------:R-:W-:Y:S01]  /*0350*/  @!P0 IMAD.IADD R25, R25, 0x1, -R8 ;  /* 0x0000000119198824 */ /* 0x000fe200078e0a08 */
[--C-:B--2---:R-:W-:Y:S01]  /*0360*/  SHF.R.U32.HI R32, RZ, 0x4, R2.reuse ;  /* 0x00000004ff207819 */ /* 0x104fe20000011602 */
[----:B------:R-:W-:Y:S01]  /*0370*/  IMAD.SHL.U32 R4, R2, 0x8, RZ ;  /* 0x0000000802047824 */ /* 0x000fe200078e00ff */
[----:B------:R-:W-:Y:S01]  /*0380*/  ISETP.GE.U32.AND P0, PT, R3, R8, PT ;  /* 0x000000080300720c */ /* 0x000fe20003f06070 */
[----:B------:R-:W-:Y:S01]  /*0390*/  @!P3 VIADD R19, R19, 0x1 ;  /* 0x000000011313b836 */ /* 0x000fe20000000000 */
[----:B------:R-:W-:Y:S02]  /*03a0*/  SHF.R.U32.HI R3, RZ, 0x4, R2 ;  /* 0x00000004ff037819 */ /* 0x000fe40000011602 */
[----:B------:R-:W-:Y:S02]  /*03b0*/  ISETP.GT.U32.AND P1, PT, R8, R25, PT ;  /* 0x000000190800720c */ /* 0x000fe40003f24070 */
[----:B------:R-:W-:-:S02]  /*03c0*/  LOP3.LUT R6, R3, R2, RZ, 0x3c, !PT ;  /* 0x0000000203067212 */ /* 0x000fc400078e3cff */
[----:B------:R-:W-:Y:S02]  /*03d0*/  LOP3.LUT R5, R4, 0x40, RZ, 0xc0, !PT ;  /* 0x0000004004057812 */ /* 0x000fe400078ec0ff */
[----:B------:R-:W-:Y:S01]  /*03e0*/  SGXT.U32 R32, R32, 0x3 ;  /* 0x000000032020781a */ /* 0x000fe20000000000 */
[----:B------:R-:W-:Y:S01]  /*03f0*/  IMAD.SHL.U32 R21, R6, 0x8, RZ ;  /* 0x0000000806157824 */ /* 0x000fe200078e00ff */
[----:B------:R-:W-:Y:S01]  /*0400*/  LOP3.LUT R94, R4, 0x78, RZ, 0xc0, !PT ;  /* 0x00000078045e7812 */ /* 0x000fe200078ec0ff */
[C---:B------:R-:W-:Y:S01]  /*0410*/  IMAD.SHL.U32 R90, R5.reuse, 0x40, RZ ;  /* 0x00000040055a7824 */ /* 0x040fe200078e00ff */
[C---:B------:R-:W-:Y:S01]  /*0420*/  LOP3.LUT R15, R32.reuse, 0x58, RZ, 0xfc, !PT ;  /* 0x00000058200f7812 */ /* 0x040fe200078efcff */
[----:B------:R-:W-:Y:S01]  /*0430*/  IMAD.SHL.U32 R34, R5, 0x80, RZ ;  /* 0x0000008005227824 */ /* 0x000fe200078e00ff */
[----:B------:R-:W-:Y:S01]  /*0440*/  LOP3.LUT R22, R21, 0x38, RZ, 0xc0, !PT ;  /* 0x0000003815167812 */ /* 0x000fe200078ec0ff */
[----:B------:R-:W-:Y:S01]  /*0450*/  @!P1 IMAD.IADD R25, R25, 0x1, -R8 ;  /* 0x0000000119199824 */ /* 0x000fe200078e0a08 */
[----:B------:R-:W-:Y:S01]  /*0460*/  LOP3.LUT R5, R32, 0x8, RZ, 0xfc, !PT ;  /* 0x0000000820057812 */ /* 0x000fe200078efcff */
[----:B---3--:R-:W-:Y:S01]  /*0470*/  VIADD R26, R18, 0xffffffe ;  /* 0x0ffffffe121a7836 */ /* 0x008fe20000000000 */
[C---:B------:R-:W-:Y:S01]  /*0480*/  LOP3.LUT R8, R32.reuse, 0x20, RZ, 0xfc, !PT ;  /* 0x0000002020087812 */ /* 0x040fe200078efcff */
[--C-:B------:R-:W-:Y:S01]  /*0490*/  IMAD R15, R15, 0x40, R22.reuse ;  /* 0x000000400f0f7824 */ /* 0x100fe200078e0216 */
[C---:B------:R-:W-:Y:S01]  /*04a0*/  LOP3.LUT R9, R32.reuse, 0x28, RZ, 0xfc, !PT ;  /* 0x0000002820097812 */ /* 0x040fe200078efcff */
[--C-:B------:R-:W-:Y:S01]  /*04b0*/  IMAD R23, R5, 0x40, R22.reuse ;  /* 0x0000004005177824 */ /* 0x100fe200078e0216 */
[----:B------:R-:W-:Y:S01]  /*04c0*/  LOP3.LUT R14, R32, 0x50, RZ, 0xfc, !PT ;  /* 0x00000050200e7812 */ /* 0x000fe200078efcff */
[----:B------:R-:W-:Y:S01]  /*04d0*/  @P0 VIADD R19, R19, 0x1 ;  /* 0x0000000113130836 */ /* 0x000fe20000000000 */
[----:B------:R2:W3:Y:S01]  /*04e0*/  F2I.FTZ.U32.TRUNC.NTZ R27, R26 ;  /* 0x0000001a001b7305 */ /* 0x0004e2000021f000 */
[--C-:B------:R-:W-:Y:S01]  /*04f0*/  IMAD R33, R8, 0x40, R22.reuse ;  /* 0x0000004008217824 */ /* 0x100fe200078e0216 */
[-C--:B------:R-:W-:Y:S01]  /*0500*/  LOP3.LUT R8, R15, R34.reuse, RZ, 0xfc, !PT ;  /* 0x000000220f087212 */ /* 0x080fe200078efcff */
[--C-:B------:R-:W-:Y:S01]  /*0510*/  IMAD R35, R9, 0x40, R22.reuse ;  /* 0x0000004009237824 */ /* 0x100fe200078e0216 */
[C---:B------:R-:W-:Y:S01]  /*0520*/  LOP3.LUT R15, R23.reuse, R34, RZ, 0xfc, !PT ;  /* 0x00000022170f7212 */ /* 0x040fe200078efcff */
[--C-:B------:R-:W-:Y:S01]  /*0530*/  IMAD R9, R14, 0x40, R22.reuse ;  /* 0x000000400e097824 */ /* 0x100fe200078e0216 */
[-C--:B------:R-:W-:Y:S01]  /*0540*/  LOP3.LUT R14, R23, R90.reuse, RZ, 0xfc, !PT ;  /* 0x0000005a170e7212 */ /* 0x080fe200078efcff */
[----:B------:R-:W-:Y:S01]  /*0550*/  IMAD.MOV.U32 R23, RZ, RZ, R19 ;  /* 0x000000ffff177224 */ /* 0x000fe200078e0013 */
[----:B------:R-:W-:Y:S01]  /*0560*/  LOP3.LUT R7, R32, 0x18, RZ, 0xfc, !PT ;  /* 0x0000001820077812 */ /* 0x000fe200078efcff */
[----:B------:R-:W-:Y:S01]  /*0570*/  @!P2 IMAD.MOV R25, RZ, RZ, -R25 ;  /* 0x000000ffff19a224 */ /* 0x000fe200078e0a19 */
[----:B------:R-:W-:Y:S01]  /*0580*/  ISETP.NE.AND P0, PT, R20, RZ, PT ;  /* 0x000000ff1400720c */ /* 0x000fe20003f05270 */
[----:B------:R-:W-:Y:S01]  /*0590*/  @!P4 IMAD.MOV R23, RZ, RZ, -R23 ;  /* 0x000000ffff17c224 */ /* 0x000fe200078e0a17 */
[C---:B------:R-:W-:Y:S01]  /*05a0*/  LOP3.LUT R18, R32.reuse, 0x70, RZ, 0xfc, !PT ;  /* 0x0000007020127812 */ /* 0x040fe200078efcff */
[--C-:B------:R-:W-:Y:S01]  /*05b0*/  IMAD R31, R7, 0x40, R22.reuse ;  /* 0x00000040071f7824 */ /* 0x100fe200078e0216 */
[----:B------:R-:W-:Y:S01]  /*05c0*/  LOP3.LUT R17, R32, 0x68, RZ, 0xfc, !PT ;  /* 0x0000006820117812 */ /* 0x000fe200078efcff */
[----:B--2---:R-:W-:Y:S01]  /*05d0*/  IMAD.MOV.U32 R26, RZ, RZ, RZ ;  /* 0x000000ffff1a7224 */ /* 0x004fe200078e00ff */
[----:B------:R-:W-:Y:S01]  /*05e0*/  SEL R89, R30, R23, !P0 ;  /* 0x000000171e597207 */ /* 0x000fe20004000000 */
[--C-:B------:R-:W-:Y:S01]  /*05f0*/  IMAD R39, R18, 0x40, R22.reuse ;  /* 0x0000004012277824 */ /* 0x100fe200078e0216 */
[C---:B------:R-:W-:Y:S01]  /*0600*/  LOP3.LUT R6, R32.reuse, 0x10, RZ, 0xfc, !PT ;  /* 0x0000001020067812 */ /* 0x040fe200078efcff */
[--C-:B------:R-:W-:Y:S01]  /*0610*/  IMAD R17, R17, 0x40, R22.reuse ;  /* 0x0000004011117824 */ /* 0x100fe200078e0216 */
[----:B------:R-:W-:Y:S01]  /*0620*/  LOP3.LUT R18, R31, R90, RZ, 0xfc, !PT ;  /* 0x0000005a1f127212 */ /* 0x000fe200078efcff */
[----:B------:R-:W-:Y:S01]  /*0630*/  IMAD.SHL.U32 R89, R89, 0x80, RZ ;  /* 0x0000008059597824 */ /* 0x000fe200078e00ff */
[----:B------:R-:W-:Y:S01]  /*0640*/  LOP3.LUT R19, R31, R34, RZ, 0xfc, !PT ;  /* 0x000000221f137212 */ /* 0x000fe200078efcff */
[--C-:B---3--:R-:W-:Y:S01]  /*0650*/  IMAD.MOV R31, RZ, RZ, -R27.reuse ;  /* 0x000000ffff1f7224 */ /* 0x108fe200078e0a1b */
[----:B------:R-:W-:Y:S01]  /*0660*/  LOP3.LUT R10, R32, 0x30, RZ, 0xfc, !PT ;  /* 0x00000030200a7812 */ /* 0x000fe200078efcff */
[--C-:B------:R-:W-:Y:S01]  /*0670*/  IMAD R29, R6, 0x40, R22.reuse ;  /* 0x00000040061d7824 */ /* 0x100fe200078e0216 */
[C---:B------:R-:W-:Y:S01]  /*0680*/  LOP3.LUT R11, R32.reuse, 0x38, RZ, 0xfc, !PT ;  /* 0x00000038200b7812 */ /* 0x040fe200078efcff */
[----:B------:R-:W-:Y:S01]  /*0690*/  IMAD R31, R31, R24, RZ ;  /* 0x000000181f1f7224 */ /* 0x000fe200078e02ff */
[----:B------:R-:W-:Y:S01]  /*06a0*/  LOP3.LUT R13, R32, 0x48, RZ, 0xfc, !PT ;  /* 0x00000048200d7812 */ /* 0x000fe200078efcff */
[--C-:B------:R-:W-:Y:S01]  /*06b0*/  IMAD R91, R10, 0x40, R22.reuse ;  /* 0x000000400a5b7824 */ /* 0x100fe200078e0216 */
[----:B------:R-:W-:Y:S01]  /*06c0*/  LOP3.LUT R16, R32, 0x60, RZ, 0xfc, !PT ;  /* 0x0000006020107812 */ /* 0x000fe200078efcff */
[--C-:B------:R-:W-:Y:S01]  /*06d0*/  IMAD R37, R11, 0x40, R22.reuse ;  /* 0x000000400b257824 */ /* 0x100fe200078e0216 */
[----:B------:R-:W-:Y:S01]  /*06e0*/  LOP3.LUT R56, R89, R32, RZ, 0xfc, !PT ;  /* 0x0000002059387212 */ /* 0x000fe200078efcff */
[--C-:B------:R-:W-:Y:S01]  /*06f0*/  IMAD R7, R13, 0x40, R22.reuse ;  /* 0x000000400d077824 */ /* 0x100fe200078e0216 */
[----:B------:R-:W-:Y:S01]  /*0700*/  LOP3.LUT R58, R89, 0x8, R32, 0xfe, !PT ;  /* 0x00000008593a7812 */ /* 0x000fe200078efe20 */
[----:B------:R-:W-:Y:S01]  /*0710*/  IMAD R11, R16, 0x40, R22 ;  /* 0x00000040100b7824 */ /* 0x000fe200078e0216 */
[C---:B------:R-:W-:Y:S01]  /*0720*/  LOP3.LUT R12, R32.reuse, 0x40, RZ, 0xfc, !PT ;  /* 0x00000040200c7812 */ /* 0x040fe200078efcff */
[----:B------:R-:W-:Y:S01]  /*0730*/  IMAD.HI.U32 R26, R27, R31, R26 ;  /* 0x0000001f1b1a7227 */ /* 0x000fe200078e001a */
[----:B------:R-:W-:-:S02]  /*0740*/  LOP3.LUT R21, R32, 0x78, RZ, 0xfc, !PT ;  /* 0x0000007820157812 */ /* 0x000fc400078efcff */
[----:B------:R-:W-:Y:S01]  /*0750*/  LOP3.LUT R10, R17, R34, RZ, 0xfc, !PT ;  /* 0x00000022110a7212 */ /* 0x000fe200078efcff */
[--C-:B------:R-:W-:Y:S01]  /*0760*/  IMAD R13, R32, 0x40, R22.reuse ;  /* 0x00000040200d7824 */ /* 0x100fe200078e0216 */
[C---:B------:R-:W-:Y:S01]  /*0770*/  LOP3.LUT R16, R29.reuse, R90, RZ, 0xfc, !PT ;  /* 0x0000005a1d107212 */ /* 0x040fe200078efcff */
[----:B------:R-:W-:Y:S01]  /*0780*/  IMAD.HI R27, R58, 0x2aaaaaab, RZ ;  /* 0x2aaaaaab3a1b7827 */ /* 0x000fe200078e02ff */
[-C--:B------:R-:W-:Y:S02]  /*0790*/  LOP3.LUT R17, R29, R34.reuse, RZ, 0xfc, !PT ;  /* 0x000000221d117212 */ /* 0x080fe400078efcff */
[----:B------:R-:W-:Y:S01]  /*07a0*/  SEL R25, R30, R25, !P0 ;  /* 0x000000191e197207 */ /* 0x000fe20004000000 */
[----:B------:R-:W-:Y:S01]  /*07b0*/  IMAD.HI R29, R56, 0x2aaaaaab, RZ ;  /* 0x2aaaaaab381d7827 */ /* 0x000fe200078e02ff */
[----:B------:R-:W-:Y:S02]  /*07c0*/  LOP3.LUT R62, R89, 0x18, R32, 0xfe, !PT ;  /* 0x00000018593e7812 */ /* 0x000fe400078efe20 */
[----:B------:R-:W-:Y:S01]  /*07d0*/  LOP3.LUT R64, R89, 0x20, R32, 0xfe, !PT ;  /* 0x0000002059407812 */ /* 0x000fe200078efe20 */
[--C-:B------:R-:W-:Y:S01]  /*07e0*/  IMAD R5, R12, 0x40, R22.reuse ;  /* 0x000000400c057824 */ /* 0x100fe200078e0216 */
[-C--:B------:R-:W-:Y:S01]  /*07f0*/  LOP3.LUT R6, R7, R34.reuse, RZ, 0xfc, !PT ;  /* 0x0000002207067212 */ /* 0x080fe200078efcff */
[----:B------:R-:W-:Y:S01]  /*0800*/  IMAD R93, R21, 0x40, R22 ;  /* 0x00000040155d7824 */ /* 0x000fe200078e0216 */
[-C--:B------:R-:W-:Y:S01]  /*0810*/  LOP3.LUT R7, R9, R34.reuse, RZ, 0xfc, !PT ;  /* 0x0000002209077212 */ /* 0x080fe200078efcff */
[----:B------:R-:W-:Y:S01]  /*0820*/  IMAD.IADD R109, R28, 0x1, R25 ;  /* 0x000000011c6d7824 */ /* 0x000fe200078e0219 */
[----:B------:R-:W-:Y:S01]  /*0830*/  LOP3.LUT R9, R11, R34, RZ, 0xfc, !PT ;  /* 0x000000220b097212 */ /* 0x000fe200078efcff */
[----:B------:R-:W-:Y:S01]  /*0840*/  IMAD.HI R31, R62, 0x2aaaaaab, RZ ;  /* 0x2aaaaaab3e1f7827 */ /* 0x000fe200078e02ff */
[----:B------:R-:W-:-:S02]  /*0850*/  LOP3.LUT R12, R13, R90, RZ, 0xfc, !PT ;  /* 0x0000005a0d0c7212 */ /* 0x000fc400078efcff */
[----:B------:R-:W-:Y:S01]  /*0860*/  LOP3.LUT R88, R91, R90, RZ, 0xfc, !PT ;  /* 0x0000005a5b587212 */ /* 0x000fe200078efcff */
[----:B------:R-:W-:Y:S01]  /*0870*/  IMAD.SHL.U32 R109, R109, 0x40, RZ ;  /* 0x000000406d6d7824 */ /* 0x000fe200078e00ff */
[----:B------:R-:W-:Y:S02]  /*0880*/  SHF.R.U32.HI R30, RZ, 0x1f, R29 ;  /* 0x0000001fff1e7819 */ /* 0x000fe4000001161d */
[----:B------:R-:W-:Y:S02]  /*0890*/  LOP3.LUT R60, R89, 0x10, R32, 0xfe, !PT ;  /* 0x00000010593c7812 */ /* 0x000fe400078efe20 */
[----:B------:R-:W-:Y:S02]  /*08a0*/  SHF.R.U32.HI R28, RZ, 0x1f, R27 ;  /* 0x0000001fff1c7819 */ /* 0x000fe4000001161b */
[-C--:B------:R-:W-:Y:S02]  /*08b0*/  LOP3.LUT R5, R5, R34.reuse, RZ, 0xfc, !PT ;  /* 0x0000002205057212 */ /* 0x080fe400078efcff */
[----:B------:R-:W-:-:S02]  /*08c0*/  LOP3.LUT R11, R39, R34, RZ, 0xfc, !PT ;  /* 0x00000022270b7212 */ /* 0x000fc400078efcff */
[-C--:B------:R-:W-:Y:S02]  /*08d0*/  LOP3.LUT R13, R13, R34.reuse, RZ, 0xfc, !PT ;  /* 0x000000220d0d7212 */ /* 0x080fe400078efcff */
[-C--:B------:R-:W-:Y:S02]  /*08e0*/  LOP3.LUT R21, R33, R34.reuse, RZ, 0xfc, !PT ;  /* 0x0000002221157212 */ /* 0x080fe400078efcff */
[-C--:B------:R-:W-:Y:S02]  /*08f0*/  LOP3.LUT R23, R35, R34.reuse, RZ, 0xfc, !PT ;  /* 0x0000002223177212 */ /* 0x080fe400078efcff */
[-C--:B------:R-:W-:Y:S02]  /*0900*/  LOP3.LUT R91, R91, R34.reuse, RZ, 0xfc, !PT ;  /* 0x000000225b5b7212 */ /* 0x080fe400078efcff */
[-C--:B------:R-:W-:Y:S02]  /*0910*/  LOP3.LUT R92, R37, R34.reuse, RZ, 0xfc, !PT ;  /* 0x00000022255c7212 */ /* 0x080fe400078efcff */
[----:B------:R-:W-:Y:S01]  /*0920*/  LOP3.LUT R93, R93, R34, RZ, 0xfc, !PT ;  /* 0x000000225d5d7212 */ /* 0x000fe200078efcff */
[----:B------:R-:W-:Y:S01]  /*0930*/  IMAD.HI R34, R64, 0x2aaaaaab, RZ ;  /* 0x2aaaaaab40227827 */ /* 0x000fe200078e02ff */
[----:B------:R-:W-:-:S02]  /*0940*/  LEA.HI R25, R29, R30, RZ, 0x17 ;  /* 0x0000001e1d197211 */ /* 0x000fc400078fb8ff */
[----:B------:R-:W-:Y:S01]  /*0950*/  LOP3.LUT R66, R89, 0x28, R32, 0xfe, !PT ;  /* 0x0000002859427812 */ /* 0x000fe200078efe20 */
[----:B------:R-:W-:Y:S01]  /*0960*/  IMAD.HI R29, R60, 0x2aaaaaab, RZ ;  /* 0x2aaaaaab3c1d7827 */ /* 0x000fe200078e02ff */
[----:B------:R-:W-:Y:S02]  /*0970*/  LEA.HI R27, R27, R28, RZ, 0x17 ;  /* 0x0000001c1b1b7211 */ /* 0x000fe400078fb8ff */
[----:B------:R-:W-:Y:S01]  /*0980*/  SHF.R.U32.HI R28, RZ, 0x1f, R31 ;  /* 0x0000001fff1c7819 */ /* 0x000fe2000001161f */
[----:B------:R-:W-:Y:S01]  /*0990*/  IMAD.HI R36, R66, 0x2aaaaaab, RZ ;  /* 0x2aaaaaab42247827 */ /* 0x000fe200078e02ff */
[----:B------:R-:W-:Y:S02]  /*09a0*/  LOP3.LUT R53, R89, 0x30, R32, 0xfe, !PT ;  /* 0x0000003059357812 */ /* 0x000fe400078efe20 */
[-C--:B------:R-:W-:Y:S01]  /*09b0*/  LOP3.LUT R22, R35, R90.reuse, RZ, 0xfc, !PT ;  /* 0x0000005a23167212 */ /* 0x080fe200078efcff */
[----:B------:R-:W-:Y:S01]  /*09c0*/  IMAD R25, R25, -0xc00, R56 ;  /* 0xfffff40019197824 */ /* 0x000fe200078e0238 */
[----:B------:R-:W-:Y:S01]  /*09d0*/  SHF.R.U32.HI R35, RZ, 0x1f, R34 ;  /* 0x0000001fff237819 */ /* 0x000fe20000011622 */
[----:B------:R-:W-:Y:S01]  /*09e0*/  IMAD R27, R27, -0xc00, R58 ;  /* 0xfffff4001b1b7824 */ /* 0x000fe200078e023a */
[----:B------:R-:W-:Y:S01]  /*09f0*/  LOP3.LUT R73, R89, 0x40, R32, 0xfe, !PT ;  /* 0x0000004059497812 */ /* 0x000fe200078efe20 */
[--C-:B------:R-:W-:Y:S01]  /*0a00*/  IMAD R25, R25, 0x3000, R94.reuse ;  /* 0x0000300019197824 */ /* 0x100fe200078e025e */
[----:B------:R-:W-:Y:S01]  /*0a10*/  LOP3.LUT R20, R33, R90, RZ, 0xfc, !PT ;  /* 0x0000005a21147212 */ /* 0x000fe200078efcff */
[----:B------:R-:W-:Y:S01]  /*0a20*/  IMAD R27, R27, 0x3000, R94 ;  /* 0x000030001b1b7824 */ /* 0x000fe200078e025e */
[----:B------:R-:W-:Y:S01]  /*0a30*/  LEA.HI R33, R31, R28, RZ, 0x17 ;  /* 0x0000001c1f217211 */ /* 0x000fe200078fb8ff */
[----:B------:R-:W-:Y:S01]  /*0a40*/  IMAD.HI R28, R53, 0x2aaaaaab, RZ ;  /* 0x2aaaaaab351c7827 */ /* 0x000fe200078e02ff */
[----:B------:R-:W-:-:S02]  /*0a50*/  SHF.R.U32.HI R30, RZ, 0x1f, R29 ;  /* 0x0000001fff1e7819 */ /* 0x000fc4000001161d */
[----:B------:R-:W-:Y:S01]  /*0a60*/  LOP3.LUT R71, R89, 0x38, R32, 0xfe, !PT ;  /* 0x0000003859477812 */ /* 0x000fe200078efe20 */
[----:B------:R-:W-:Y:S01]  /*0a70*/  IMAD R47, R33, -0xc00, R62 ;  /* 0xfffff400212f7824 */ /* 0x000fe200078e023e */
[----:B------:R-:W-:Y:S02]  /*0a80*/  LOP3.LUT R75, R89, 0x48, R32, 0xfe, !PT ;  /* 0x00000048594b7812 */ /* 0x000fe400078efe20 */
[----:B------:R-:W-:Y:S01]  /*0a90*/  LEA.HI R35, R34, R35, RZ, 0x17 ;  /* 0x0000002322237211 */ /* 0x000fe200078fb8ff */
[----:B------:R-:W-:Y:S01]  /*0aa0*/  IMAD.HI R34, R73, 0x2aaaaaab, RZ ;  /* 0x2aaaaaab49227827 */ /* 0x000fe200078e02ff */
[----:B------:R-:W-:Y:S02]  /*0ab0*/  LOP3.LUT R77, R89, 0x50, R32, 0xfe, !PT ;  /* 0x00000050594d7812 */ /* 0x000fe400078efe20 */
[----:B------:R-:W-:Y:S01]  /*0ac0*/  LOP3.LUT R90, R37, R90, RZ, 0xfc, !PT ;  /* 0x0000005a255a7212 */ /* 0x000fe200078efcff */
[----:B------:R-:W-:Y:S01]  /*0ad0*/  IMAD.HI R41, R75, 0x2aaaaaab, RZ ;  /* 0x2aaaaaab4b297827 */ /* 0x000fe200078e02ff */
[----:B------:R-:W-:-:S02]  /*0ae0*/  LEA.HI R29, R29, R30, RZ, 0x17 ;  /* 0x0000001e1d1d7211 */ /* 0x000fc400078fb8ff */
[----:B------:R-:W-:Y:S01]  /*0af0*/  SHF.R.U32.HI R37, RZ, 0x1f, R36 ;  /* 0x0000001fff257819 */ /* 0x000fe20000011624 */
[----:B------:R-:W-:Y:S01]  /*0b00*/  IMAD.HI R30, R71, 0x2aaaaaab, RZ ;  /* 0x2aaaaaab471e7827 */ /* 0x000fe200078e02ff */
[----:B------:R-:W-:Y:S02]  /*0b10*/  SHF.R.U32.HI R31, RZ, 0x1f, R28 ;  /* 0x0000001fff1f7819 */ /* 0x000fe4000001161c */
[----:B------:R-:W-:Y:S01]  /*0b20*/  SHF.R.U32.HI R39, RZ, 0x1f, R34 ;  /* 0x0000001fff277819 */ /* 0x000fe20000011622 */
[----:B------:R-:W-:Y:S01]  /*0b30*/  IMAD.HI R43, R77, 0x2aaaaaab, RZ ;  /* 0x2aaaaaab4d2b7827 */ /* 0x000fe200078e02ff */
[----:B------:R-:W-:Y:S02]  /*0b40*/  LOP3.LUT R85, R89, 0x70, R32, 0xfe, !PT ;  /* 0x0000007059557812 */ /* 0x000fe400078efe20 */
[----:B------:R-:W-:Y:S01]  /*0b50*/  LEA.HI R37, R36, R37, RZ, 0x17 ;  /* 0x0000002524257211 */ /* 0x000fe200078fb8ff */
[----:B------:R-:W-:Y:S01]  /*0b60*/  IMAD R49, R35, -0xc00, R64 ;  /* 0xfffff40023317824 */ /* 0x000fe200078e0240 */
[----:B------:R-:W-:Y:S01]  /*0b70*/  LEA.HI R36, R28, R31, RZ, 0x17 ;  /* 0x0000001f1c247211 */ /* 0x000fe200078fb8ff */
[----:B------:R-:W-:Y:S01]  /*0b80*/  IMAD R29, R29, -0xc00, R60 ;  /* 0xfffff4001d1d7824 */ /* 0x000fe200078e023c */
[----:B------:R-:W-:Y:S01]  /*0b90*/  SHF.R.U32.HI R31, RZ, 0x1f, R30 ;  /* 0x0000001fff1f7819 */ /* 0x000fe2000001161e */
[----:B------:R-:W-:Y:S01]  /*0ba0*/  IMAD R51, R37, -0xc00, R66 ;  /* 0xfffff40025337824 */ /* 0x000fe200078e0242 */
[----:B------:R-:W-:Y:S01]  /*0bb0*/  SHF.R.U32.HI R28, RZ, 0x1f, R41 ;  /* 0x0000001fff1c7819 */ /* 0x000fe20000011629 */
[--C-:B------:R-:W-:Y:S01]  /*0bc0*/  IMAD R47, R47, 0x3000, R94.reuse ;  /* 0x000030002f2f7824 */ /* 0x100fe200078e025e */
[----:B------:R-:W-:Y:S01]  /*0bd0*/  LOP3.LUT R79, R89, 0x58, R32, 0xfe, !PT ;  /* 0x00000058594f7812 */ /* 0x000fe200078efe20 */
[----:B------:R-:W-:Y:S01]  /*0be0*/  IMAD R53, R36, -0xc00, R53 ;  /* 0xfffff40024357824 */ /* 0x000fe200078e0235 */
[----:B------:R-:W-:Y:S01]  /*0bf0*/  LOP3.LUT R81, R89, 0x60, R32, 0xfe, !PT ;  /* 0x0000006059517812 */ /* 0x000fe200078efe20 */
[----:B------:R-:W-:Y:S01]  /*0c00*/  IMAD R29, R29, 0x3000, R94 ;  /* 0x000030001d1d7824 */ /* 0x000fe200078e025e */
[----:B------:R-:W-:-:S02]  /*0c10*/  LOP3.LUT R83, R89, 0x68, R32, 0xfe, !PT ;  /* 0x0000006859537812 */ /* 0x000fc400078efe20 */
[----:B------:R-:W-:Y:S01]  /*0c20*/  LEA.HI R40, R34, R39, RZ, 0x17 ;  /* 0x0000002722287211 */ /* 0x000fe200078fb8ff */
[----:B------:R-:W-:Y:S01]  /*0c30*/  IMAD.HI R34, R85, 0x2aaaaaab, RZ ;  /* 0x2aaaaaab55227827 */ /* 0x000fe200078e02ff */
[----:B------:R-:W-:Y:S02]  /*0c40*/  SHF.R.U32.HI R44, RZ, 0x1f, R43 ;  /* 0x0000001fff2c7819 */ /* 0x000fe4000001162b */
[----:B------:R-:W-:Y:S01]  /*0c50*/  LOP3.LUT R95, R109, R32, RZ, 0xfc, !PT ;  /* 0x000000206d5f7212 */ /* 0x000fe200078efcff */
[----:B------:R-:W-:Y:S01]  /*0c60*/  IMAD R73, R40, -0xc00, R73 ;  /* 0xfffff40028497824 */ /* 0x000fe200078e0249 */
[----:B------:R-:W-:Y:S02]  /*0c70*/  LOP3.LUT R97, R109, 0x8, R32, 0xfe, !PT ;  /* 0x000000086d617812 */ /* 0x000fe400078efe20 */
[----:B------:R-:W-:Y:S02]  /*0c80*/  LOP3.LUT R99, R109, 0x10, R32, 0xfe, !PT ;  /* 0x000000106d637812 */ /* 0x000fe400078efe20 */
[----:B------:R-:W-:-:S02]  /*0c90*/  LOP3.LUT R101, R109, 0x18, R32, 0xfe, !PT ;  /* 0x000000186d657812 */ /* 0x000fc400078efe20 */
[----:B------:R-:W-:Y:S02]  /*0ca0*/  LOP3.LUT R103, R109, 0x20, R32, 0xfe, !PT ;  /* 0x000000206d677812 */ /* 0x000fe400078efe20 */
[----:B------:R-:W-:Y:S02]  /*0cb0*/  LOP3.LUT R105, R109, 0x28, R32, 0xfe, !PT ;  /* 0x000000286d697812 */ /* 0x000fe400078efe20 */
[----:B------:R-:W-:Y:S02]  /*0cc0*/  LOP3.LUT R107, R109, 0x30, R32, 0xfe, !PT ;  /* 0x000000306d6b7812 */ /* 0x000fe400078efe20 */
[----:B------:R-:W-:Y:S01]  /*0cd0*/  LEA.HI R38, R30, R31, RZ, 0x17 ;  /* 0x0000001f1e267211 */ /* 0x000fe200078fb8ff */
[----:B------:R-:W-:Y:S01]  /*0ce0*/  IMAD.HI R30, R81, 0x2aaaaaab, RZ ;  /* 0x2aaaaaab511e7827 */ /* 0x000fe200078e02ff */
[----:B------:R-:W-:Y:S02]  /*0cf0*/  LEA.HI R42, R41, R28, RZ, 0x17 ;  /* 0x0000001c292a7211 */ /* 0x000fe400078fb8ff */
[----:B------:R-:W-:Y:S01]  /*0d00*/  LOP3.LUT R109, R109, 0x38, R32, 0xfe, !PT ;  /* 0x000000386d6d7812 */ /* 0x000fe200078efe20 */
[----:B------:R-:W-:Y:S01]  /*0d10*/  IMAD.HI R28, R79, 0x2aaaaaab, RZ ;  /* 0x2aaaaaab4f1c7827 */ /* 0x000fe200078e02ff */
[----:B------:R-:W-:-:S02]  /*0d20*/  LOP3.LUT R87, R89, 0x78, R32, 0xfe, !PT ;  /* 0x0000007859577812 */ /* 0x000fc400078efe20 */
[----:B------:R-:W-:Y:S01]  /*0d30*/  LEA.HI R44, R43, R44, RZ, 0x17 ;  /* 0x0000002c2b2c7211 */ /* 0x000fe200078fb8ff */
[----:B------:R-:W-:Y:S01]  /*0d40*/  IMAD.HI R32, R83, 0x2aaaaaab, RZ ;  /* 0x2aaaaaab53207827 */ /* 0x000fe200078e02ff */
[----:B------:R-:W-:Y:S02]  /*0d50*/  SHF.R.U32.HI R43, RZ, 0x1f, R34 ;  /* 0x0000001fff2b7819 */ /* 0x000fe40000011622 */
[----:B------:R-:W-:Y:S01]  /*0d60*/  SHF.R.U32.HI R31, RZ, 0x1f, R28 ;  /* 0x0000001fff1f7819 */ /* 0x000fe2000001161c */
[----:B------:R-:W-:Y:S01]  /*0d70*/  IMAD.HI R45, R87, 0x2aaaaaab, RZ ;  /* 0x2aaaaaab572d7827 */ /* 0x000fe200078e02ff */
[----:B------:R-:W-:Y:S02]  /*0d80*/  SHF.R.U32.HI R39, RZ, 0x1f, R30 ;  /* 0x0000001fff277819 */ /* 0x000fe4000001161e */
[----:B------:R-:W-:Y:S01]  /*0d90*/  SHF.R.U32.HI R41, RZ, 0x1f, R32 ;  /* 0x0000001fff297819 */ /* 0x000fe20000011620 */
[----:B------:R-:W-:Y:S01]  /*0da0*/  IMAD R75, R42, -0xc00, R75 ;  /* 0xfffff4002a4b7824 */ /* 0x000fe200078e024b */
[----:B------:R-:W-:Y:S01]  /*0db0*/  LEA.HI R52, R34, R43, RZ, 0x17 ;  /* 0x0000002b22347211 */ /* 0x000fe200078fb8ff */
[----:B------:R-:W-:Y:S01]  /*0dc0*/  IMAD R71, R38, -0xc00, R71 ;  /* 0xfffff40026477824 */ /* 0x000fe200078e0247 */
[----:B------:R-:W-:Y:S01]  /*0dd0*/  IABS R43, R99 ;  /* 0x00000063002b7213 */ /* 0x000fe20000000000 */
[----:B------:R-:W-:Y:S01]  /*0de0*/  IMAD R77, R44, -0xc00, R77 ;  /* 0xfffff4002c4d7824 */ /* 0x000fe200078e024d */
[----:B------:R-:W-:Y:S01]  /*0df0*/  LEA.HI R46, R28, R31, RZ, 0x17 ;  /* 0x0000001f1c2e7211 */ /* 0x000fe200078fb8ff */
[----:B------:R-:W-:Y:S01]  /*0e00*/  IMAD R85, R52, -0xc00, R85 ;  /* 0xfffff40034557824 */ /* 0x000fe200078e0255 */
[----:B------:R-:W-:Y:S01]  /*0e10*/  LEA.HI R48, R30, R39, RZ, 0x17 ;  /* 0x000000271e307211 */ /* 0x000fe200078fb8ff */
[----:B------:R-:W-:Y:S01]  /*0e20*/  IMAD.HI.U32 R31, R26, R43, RZ ;  /* 0x0000002b1a1f7227 */ /* 0x000fe200078e00ff */
[----:B------:R-:W-:-:S02]  /*0e30*/  LEA.HI R50, R32, R41, RZ, 0x17 ;  /* 0x0000002920327211 */ /* 0x000fc400078fb8ff */
[----:B------:R-:W-:Y:S01]  /*0e40*/  SHF.R.U32.HI R28, RZ, 0x1f, R45 ;  /* 0x0000001fff1c7819 */ /* 0x000fe2000001162d */
[----:B------:R-:W-:Y:S01]  /*0e50*/  IMAD.MOV R32, RZ, RZ, -R31 ;  /* 0x000000ffff207224 */ /* 0x000fe200078e0a1f */
[----:B------:R-:W-:Y:S01]  /*0e60*/  IABS R39, R95 ;  /* 0x0000005f00277213 */ /* 0x000fe20000000000 */
[----:B------:R-:W-:Y:S01]  /*0e70*/  IMAD R79, R46, -0xc00, R79 ;  /* 0xfffff4002e4f7824 */ /* 0x000fe200078e024f */
[----:B------:R-:W-:Y:S01]  /*0e80*/  IABS R41, R97 ;  /* 0x0000006100297213 */ /* 0x000fe20000000000 */
[----:B------:R-:W-:Y:S01]  /*0e90*/  IMAD R35, R24, R32, R43 ;  /* 0x0000002018237224 */ /* 0x000fe200078e022b */
[----:B------:R-:W-:Y:S01]  /*0ea0*/  LEA.HI R54, R45, R28, RZ, 0x17 ;  /* 0x0000001c2d367211 */ /* 0x000fe200078fb8ff */
[C---:B------:R-:W-:Y:S01]  /*0eb0*/  IMAD.HI.U32 R28, R26.reuse, R39, RZ ;  /* 0x000000271a1c7227 */ /* 0x040fe200078e00ff */
[----:B------:R-:W-:Y:S02]  /*0ec0*/  IABS R43, R107 ;  /* 0x0000006b002b7213 */ /* 0x000fe40000000000 */
[----:B------:R-:W-:Y:S01]  /*0ed0*/  IABS R37, R101 ;  /* 0x0000006500257213 */ /* 0x000fe20000000000 */
[----:B------:R-:W-:Y:S01]  /*0ee0*/  IMAD.HI.U32 R30, R26, R41, RZ ;  /* 0x000000291a1e7227 */ /* 0x000fe200078e00ff */
[----:B------:R-:W-:-:S02]  /*0ef0*/  IABS R45, R109 ;  /* 0x0000006d002d7213 */ /* 0x000fc40000000000 */
[C---:B------:R-:W-:Y:S01]  /*0f00*/  ISETP.GT.U32.AND P0, PT, R24.reuse, R35, PT ;  /* 0x000000231800720c */ /* 0x040fe20003f04070 */
[----:B------:R-:W-:Y:S01]  /*0f10*/  IMAD.MOV R28, RZ, RZ, -R28 ;  /* 0x000000ffff1c7224 */ /* 0x000fe200078e0a1c */
[----:B------:R-:W-:Y:S01]  /*0f20*/  LEA R115, R13, UR10, 0x1 ;  /* 0x0000000a0d737c11 */ /* 0x000fe2000f8e08ff */
[----:B------:R-:W-:Y:S01]  /*0f30*/  IMAD.MOV R30, RZ, RZ, -R30 ;  /* 0x000000ffff1e7224 */ /* 0x000fe200078e0a1e */
[----:B------:R-:W-:Y:S01]  /*0f40*/  LEA R117, R15, UR10, 0x1 ;  /* 0x0000000a0f757c11 */ /* 0x000fe2000f8e08ff */
[C---:B------:R-:W-:Y:S01]  /*0f50*/  IMAD R31, R24.reuse, R28, R39 ;  /* 0x0000001c181f7224 */ /* 0x040fe200078e0227 */
[----:B------:R-:W-:Y:S01]  /*0f60*/  IABS R39, R103 ;  /* 0x0000006700277213 */ /* 0x000fe20000000000 */
[----:B------:R-:W-:Y:S01]  /*0f70*/  IMAD R33, R24, R30, R41 ;  /* 0x0000001e18217224 */ /* 0x000fe200078e0229 */
[----:B------:R-:W-:Y:S01]  /*0f80*/  IABS R41, R105 ;  /* 0x0000006900297213 */ /* 0x000fe20000000000 */
[----:B------:R-:W-:Y:S01]  /*0f90*/  IMAD.HI.U32 R34, R26, R43, RZ ;  /* 0x0000002b1a227227 */ /* 0x000fe200078e00ff */
[----:B------:R-:W-:-:S02]  /*0fa0*/  ISETP.GT.U32.AND P6, PT, R24, R31, PT ;  /* 0x0000001f1800720c */ /* 0x000fc40003fc4070 */
[----:B------:R-:W-:Y:S01]  /*0fb0*/  ISETP.GT.U32.AND P5, PT, R24, R33, PT ;  /* 0x000000211800720c */ /* 0x000fe20003fa4070 */
[C---:B------:R-:W-:Y:S01]  /*0fc0*/  IMAD.HI.U32 R28, R26.reuse, R37, RZ ;  /* 0x000000251a1c7227 */ /* 0x040fe200078e00ff */
[----:B------:R-:W-:Y:S02]  /*0fd0*/  LEA R119, R17, UR10, 0x1 ;  /* 0x0000000a11777c11 */ /* 0x000fe4000f8e08ff */
[----:B------:R-:W-:Y:S01]  /*0fe0*/  LEA R121, R19, UR10, 0x1 ;  /* 0x0000000a13797c11 */ /* 0x000fe2000f8e08ff */
[C---:B------:R-:W-:Y:S01]  /*0ff0*/  IMAD.HI.U32 R30, R26.reuse, R39, RZ ;  /* 0x000000271a1e7227 */ /* 0x040fe200078e00ff */
[----:B------:R-:W-:Y:S02]  /*1000*/  LEA R145, R21, UR10, 0x1 ;  /* 0x0000000a15917c11 */ /* 0x000fe4000f8e08ff */
[----:B------:R-:W-:Y:S01]  /*1010*/  LEA R147, R23, UR10, 0x1 ;  /* 0x0000000a17937c11 */ /* 0x000fe2000f8e08ff */
[----:B------:R-:W-:Y:S01]  /*1020*/  IMAD.HI.U32 R32, R26, R41, RZ ;  /* 0x000000291a207227 */ /* 0x000fe200078e00ff */
[----:B------:R-:W-:-:S02]  /*1030*/  LEA R149, R91, UR10, 0x1 ;  /* 0x0000000a5b957c11 */ /* 0x000fc4000f8e08ff */
[----:B------:R-:W-:Y:S01]  /*1040*/  LEA R151, R92, UR10, 0x1 ;  /* 0x0000000a5c977c11 */ /* 0x000fe2000f8e08ff */
[----:B------:R-:W-:Y:S01]  /*1050*/  IMAD.HI.U32 R26, R26, R45, RZ ;  /* 0x0000002d1a1a7227 */ /* 0x000fe200078e00ff */
[----:B------:R-:W-:Y:S02]  /*1060*/  LEA R153, R5, UR10, 0x1 ;  /* 0x0000000a05997c11 */ /* 0x000fe4000f8e08ff */
[----:B------:R-:W-:Y:S01]  /*1070*/  LEA R155, R6, UR10, 0x1 ;  /* 0x0000000a069b7c11 */ /* 0x000fe2000f8e08ff */
[----:B------:R-:W-:Y:S01]  /*1080*/  IMAD.MOV R34, RZ, RZ, -R34 ;  /* 0x000000ffff227224 */ /* 0x000fe200078e0a22 */
[----:B------:R-:W-:Y:S01]  /*1090*/  LEA R157, R7, UR10, 0x1 ;  /* 0x0000000a079d7c11 */ /* 0x000fe2000f8e08ff */
[----:B------:R-:W-:Y:S01]  /*10a0*/  IMAD.MOV R26, RZ, RZ, -R26 ;  /* 0x000000ffff1a7224 */ /* 0x000fe200078e0a1a */
[----:B------:R-:W-:Y:S01]  /*10b0*/  LEA R159, R8, UR10, 0x1 ;  /* 0x0000000a089f7c11 */ /* 0x000fe2000f8e08ff */
[C---:B------:R-:W-:Y:S01]  /*10c0*/  IMAD R43, R24.reuse, R34, R43 ;  /* 0x00000022182b7224 */ /* 0x040fe200078e022b */
[----:B------:R-:W-:Y:S01]  /*10d0*/  LEA R161, R9, UR10, 0x1 ;  /* 0x0000000a09a17c11 */ /* 0x000fe2000f8e08ff */
[----:B------:R-:W-:Y:S01]  /*10e0*/  IMAD R45, R24, R26, R45 ;  /* 0x0000001a182d7224 */ /* 0x000fe200078e022d */
[----:B------:R-:W-:Y:S01]  /*10f0*/  LEA R163, R10, UR10, 0x1 ;  /* 0x0000000a0aa37c11 */ /* 0x000fe2000f8e08ff */
[----:B------:R-:W-:Y:S01]  /*1100*/  @!P6 IMAD.IADD R31, R31, 0x1, -R24 ;  /* 0x000000011f1fe824 */ /* 0x000fe200078e0a18 */
[C---:B------:R-:W-:Y:S01]  /*1110*/  ISETP.GT.U32.AND P4, PT, R24.reuse, R43, PT ;  /* 0x0000002b1800720c */ /* 0x040fe20003f84070 */
[----:B------:R-:W-:Y:S01]  /*1120*/  IMAD.MOV R28, RZ, RZ, -R28 ;  /* 0x000000ffff1c7224 */ /* 0x000fe200078e0a1c */
[C---:B------:R-:W-:Y:S01]  /*1130*/  ISETP.GT.U32.AND P6, PT, R24.reuse, R45, PT ;  /* 0x0000002d1800720c */ /* 0x040fe20003fc4070 */
[----:B------:R-:W-:Y:S01]  /*1140*/  IMAD.MOV R30, RZ, RZ, -R30 ;  /* 0x000000ffff1e7224 */ /* 0x000fe200078e0a1e */
[----:B------:R-:W-:Y:S01]  /*1150*/  LEA R165, R11, UR10, 0x1 ;  /* 0x0000000a0ba57c11 */ /* 0x000fe2000f8e08ff */
[----:B------:R-:W-:Y:S01]  /*1160*/  IMAD.MOV R32, RZ, RZ, -R32 ;  /* 0x000000ffff207224 */ /* 0x000fe200078e0a20 */
[----:B------:R-:W-:Y:S01]  /*1170*/  LEA R72, R93, UR10, 0x1 ;  /* 0x0000000a5d487c11 */ /* 0x000fe2000f8e08ff */
[C---:B------:R-:W-:Y:S01]  /*1180*/  IMAD R37, R24.reuse, R28, R37 ;  /* 0x0000001c18257224 */ /* 0x040fe200078e0225 */
[----:B------:R-:W-:Y:S01]  /*1190*/  SHF.R.U32.HI R160, RZ, 0x5, R2 ;  /* 0x00000005ffa07819 */ /* 0x000fe20000011602 */
[----:B------:R-:W-:-:S02]  /*11a0*/  IMAD R39, R24, R30, R39 ;  /* 0x0000001e18277224 */ /* 0x000fc400078e0227 */
[C---:B------:R-:W-:Y:S01]  /*11b0*/  IMAD R41, R24.reuse, R32, R41 ;  /* 0x0000002018297224 */ /* 0x040fe200078e0229 */
[C---:B------:R-:W-:Y:S01]  /*11c0*/  ISETP.GT.U32.AND P1, PT, R24.reuse, R37, PT ;  /* 0x000000251800720c */ /* 0x040fe20003f24070 */
[--C-:B------:R-:W-:Y:S01]  /*11d0*/  @!P5 IMAD.IADD R33, R33, 0x1, -R24.reuse ;  /* 0x000000012121d824 */ /* 0x100fe200078e0a18 */
[C---:B------:R-:W-:Y:S01]  /*11e0*/  ISETP.GT.U32.AND P2, PT, R24.reuse, R39, PT ;  /* 0x000000271800720c */ /* 0x040fe20003f44070 */
[--C-:B------:R-:W-:Y:S01]  /*11f0*/  @!P4 IMAD.IADD R43, R43, 0x1, -R24.reuse ;  /* 0x000000012b2bc824 */ /* 0x100fe200078e0a18 */
[C---:B------:R-:W-:Y:S01]  /*1200*/  ISETP.GT.U32.AND P3, PT, R24.reuse, R41, PT ;  /* 0x000000291800720c */ /* 0x040fe20003f64070 */
[--C-:B------:R-:W-:Y:S01]  /*1210*/  @!P0 IMAD.IADD R35, R35, 0x1, -R24.reuse ;  /* 0x0000000123238824 */ /* 0x100fe200078e0a18 */
[C---:B------:R-:W-:Y:S01]  /*1220*/  ISETP.GT.U32.AND P5, PT, R24.reuse, R31, PT ;  /* 0x0000001f1800720c */ /* 0x040fe20003fa4070 */
[----:B------:R-:W-:Y:S01]  /*1230*/  @!P6 IMAD.IADD R45, R45, 0x1, -R24 ;  /* 0x000000012d2de824 */ /* 0x000fe200078e0a18 */
[----:B------:R-:W-:Y:S01]  /*1240*/  ISETP.GT.U32.AND P0, PT, R24, R33, PT ;  /* 0x000000211800720c */ /* 0x000fe20003f04070 */
[----:B------:R-:W-:Y:S01]  /*1250*/  IMAD R87, R54, -0xc00, R87 ;  /* 0xfffff40036577824 */ /* 0x000fe200078e0257 */
[----:B------:R-:W-:Y:S01]  /*1260*/  ISETP.GT.U32.AND P6, PT, R24, R43, PT ;  /* 0x0000002b1800720c */ /* 0x000fe20003fc4070 */
[----:B------:R-:W2:Y:S01]  /*1270*/  LDC.64 R54, c[0x0][0x210] ;  /* 0x00008400ff367b82 */ /* 0x000ea20000000a00 */
[----:B------:R-:W-:-:S02]  /*1280*/  IMAD R81, R48, -0xc00, R81 ;  /* 0xfffff40030517824 */ /* 0x000fc400078e0251 */
[--C-:B------:R-:W-:Y:S01]  /*1290*/  @!P1 IMAD.IADD R37, R37, 0x1, -R24.reuse ;  /* 0x0000000125259824 */ /* 0x100fe200078e0a18 */
[C---:B------:R-:W-:Y:S01]  /*12a0*/  ISETP.GT.U32.AND P1, PT, R24.reuse, R35, PT ;  /* 0x000000231800720c */ /* 0x040fe20003f24070 */
[--C-:B------:R-:W-:Y:S02]  /*12b0*/  @!P2 IMAD.IADD R39, R39, 0x1, -R24.reuse ;  /* 0x000000012727a824 */ /* 0x100fe400078e0a18 */
[--C-:B------:R-:W-:Y:S01]  /*12c0*/  @!P3 IMAD.IADD R41, R41, 0x1, -R24.reuse ;  /* 0x000000012929b824 */ /* 0x100fe200078e0a18 */
[C---:B------:R-:W-:Y:S01]  /*12d0*/  ISETP.GT.U32.AND P2, PT, R24.reuse, R37, PT ;  /* 0x000000251800720c */ /* 0x040fe20003f44070 */
[--C-:B------:R-:W-:Y:S01]  /*12e0*/  @!P5 IMAD.IADD R31, R31, 0x1, -R24.reuse ;  /* 0x000000011f1fd824 */ /* 0x100fe200078e0a18 */
[C---:B------:R-:W-:Y:S01]  /*12f0*/  ISETP.GT.U32.AND P3, PT, R24.reuse, R39, PT ;  /* 0x000000271800720c */ /* 0x040fe20003f64070 */
[--C-:B------:R-:W-:Y:S01]  /*1300*/  @!P0 IMAD.IADD R33, R33, 0x1, -R24.reuse ;  /* 0x0000000121218824 */ /* 0x100fe200078e0a18 */
[C---:B------:R-:W-:Y:S01]  /*1310*/  ISETP.GT.U32.AND P4, PT, R24.reuse, R41, PT ;  /* 0x000000291800720c */ /* 0x040fe20003f84070 */
[--C-:B------:R-:W-:Y:S01]  /*1320*/  @!P6 IMAD.IADD R43, R43, 0x1, -R24.reuse ;  /* 0x000000012b2be824 */ /* 0x100fe200078e0a18 */
[----:B------:R-:W-:Y:S01]  /*1330*/  ISETP.GT.U32.AND P5, PT, R24, R45, PT ;  /* 0x0000002d1800720c */ /* 0x000fe20003fa4070 */
[----:B------:R-:W-:Y:S01]  /*1340*/  IMAD R83, R50, -0xc00, R83 ;  /* 0xfffff40032537824 */ /* 0x000fe200078e0253 */
[----:B------:R-:W-:Y:S01]  /*1350*/  ISETP.GE.AND P0, PT, R95, RZ, PT ;  /* 0x000000ff5f00720c */ /* 0x000fe20003f06270 */
[----:B------:R-:W-:Y:S01]  /*1360*/  @!P1 IMAD.IADD R35, R35, 0x1, -R24 ;  /* 0x0000000123239824 */ /* 0x000fe200078e0a18 */
[----:B------:R-:W-:Y:S01]  /*1370*/  ISETP.GE.AND P6, PT, R97, RZ, PT ;  /* 0x000000ff6100720c */ /* 0x000fe20003fc6270 */
[----:B------:R-:W-:Y:S01]  /*1380*/  IMAD R79, R79, 0x3000, R94 ;  /* 0x000030004f4f7824 */ /* 0x000fe200078e025e */
[----:B------:R-:W-:Y:S01]  /*1390*/  ISETP.NE.AND P1, PT, R0, RZ, PT ;  /* 0x000000ff0000720c */ /* 0x000fe20003f25270 */
[--C-:B------:R-:W-:Y:S01]  /*13a0*/  @!P2 IMAD.IADD R37, R37, 0x1, -R24.reuse ;  /* 0x000000012525a824 */ /* 0x100fe200078e0a18 */
[----:B------:R-:W-:Y:S01]  /*13b0*/  ISETP.GE.AND P2, PT, R99, RZ, PT ;  /* 0x000000ff6300720c */ /* 0x000fe20003f46270 */
[--C-:B------:R-:W-:Y:S01]  /*13c0*/  @!P3 IMAD.IADD R39, R39, 0x1, -R24.reuse ;  /* 0x000000012727b824 */ /* 0x100fe200078e0a18 */
[----:B------:R-:W-:Y:S01]  /*13d0*/  ISETP.GE.AND P3, PT, R105, RZ, PT ;  /* 0x000000ff6900720c */ /* 0x000fe20003f66270 */
[--C-:B------:R-:W-:Y:S01]  /*13e0*/  @!P4 IMAD.IADD R41, R41, 0x1, -R24.reuse ;  /* 0x000000012929c824 */ /* 0x100fe200078e0a18 */
[----:B------:R-:W-:Y:S01]  /*13f0*/  ISETP.GE.AND P4, PT, R103, RZ, PT ;  /* 0x000000ff6700720c */ /* 0x000fe20003f86270 */
[----:B------:R-:W-:Y:S01]  /*1400*/  @!P5 IMAD.IADD R45, R45, 0x1, -R24 ;  /* 0x000000012d2dd824 */ /* 0x000fe200078e0a18 */
[----:B------:R-:W-:Y:S01]  /*1410*/  LOP3.LUT R24, RZ, R0, RZ, 0x33, !PT ;  /* 0x00000000ff187212 */ /* 0x000fe200078e33ff */
[----:B------:R-:W-:Y:S01]  /*1420*/  @!P0 IMAD.MOV R31, RZ, RZ, -R31 ;  /* 0x000000ffff1f8224 */ /* 0x000fe200078e0a1f */
[----:B------:R-:W-:Y:S01]  /*1430*/  ISETP.GE.AND P5, PT, R101, RZ, PT ;  /* 0x000000ff6500720c */ /* 0x000fe20003fa6270 */
[----:B------:R-:W-:Y:S01]  /*1440*/  @!P6 IMAD.MOV R33, RZ, RZ, -R33 ;  /* 0x000000ffff21e224 */ /* 0x000fe200078e0a21 */
[----:B------:R-:W-:Y:S01]  /*1450*/  ISETP.GE.AND P6, PT, R107, RZ, PT ;  /* 0x000000ff6b00720c */ /* 0x000fe20003fc6270 */
[--C-:B------:R-:W-:Y:S01]  /*1460*/  IMAD R81, R81, 0x3000, R94.reuse ;  /* 0x0000300051517824 */ /* 0x100fe200078e025e */
[----:B------:R-:W-:Y:S01]  /*1470*/  ISETP.GE.AND P0, PT, R109, RZ, PT ;  /* 0x000000ff6d00720c */ /* 0x000fe20003f06270 */
[----:B------:R-:W-:Y:S01]  /*1480*/  @!P2 IMAD.MOV R35, RZ, RZ, -R35 ;  /* 0x000000ffff23a224 */ /* 0x000fe200078e0a23 */
[C---:B------:R-:W-:Y:S01]  /*1490*/  SEL R69, R24.reuse, R31, !P1 ;  /* 0x0000001f18457207 */ /* 0x040fe20004800000 */
[----:B------:R-:W-:Y:S01]  /*14a0*/  @!P3 IMAD.MOV R41, RZ, RZ, -R41 ;  /* 0x000000ffff29b224 */ /* 0x000fe200078e0a29 */
[----:B------:R-:W3:Y:S01]  /*14b0*/  LDC.64 R30, c[0x0][0x218] ;  /* 0x00008600ff1e7b82 */ /* 0x000ee20000000a00 */
[----:B------:R-:W-:Y:S01]  /*14c0*/  @!P4 IMAD.MOV R39, RZ, RZ, -R39 ;  /* 0x000000ffff27c224 */ /* 0x000fe200078e0a27 */
[C---:B------:R-:W-:Y:S01]  /*14d0*/  SEL R67, R24.reuse, R33, !P1 ;  /* 0x0000002118437207 */ /* 0x040fe20004800000 */
[--C-:B------:R-:W-:Y:S01]  /*14e0*/  IMAD R69, R69, 0x3000, R94.reuse ;  /* 0x0000300045457824 */ /* 0x100fe200078e025e */
[C---:B------:R-:W-:Y:S01]  /*14f0*/  SEL R65, R24.reuse, R35, !P1 ;  /* 0x0000002318417207 */ /* 0x040fe20004800000 */
[----:B------:R-:W-:Y:S01]  /*1500*/  @!P5 IMAD.MOV R37, RZ, RZ, -R37 ;  /* 0x000000ffff25d224 */ /* 0x000fe200078e0a25 */
[C---:B------:R-:W-:Y:S01]  /*1510*/  SEL R61, R24.reuse, R39, !P1 ;  /* 0x00000027183d7207 */ /* 0x040fe20004800000 */
[----:B------:R-:W-:Y:S01]  /*1520*/  @!P6 IMAD.MOV R43, RZ, RZ, -R43 ;  /* 0x000000ffff2be224 */ /* 0x000fe200078e0a2b */
[C---:B------:R-:W-:Y:S01]  /*1530*/  SEL R59, R24.reuse, R41, !P1 ;  /* 0x00000029183b7207 */ /* 0x040fe20004800000 */
[----:B------:R-:W-:Y:S01]  /*1540*/  @!P0 IMAD.MOV R45, RZ, RZ, -R45 ;  /* 0x000000ffff2d8224 */ /* 0x000fe200078e0a2d */
[C---:B------:R-:W-:Y:S01]  /*1550*/  SEL R63, R24.reuse, R37, !P1 ;  /* 0x00000025183f7207 */ /* 0x040fe20004800000 */
[--C-:B------:R-:W-:Y:S01]  /*1560*/  IMAD R67, R67, 0x3000, R94.reuse ;  /* 0x0000300043437824 */ /* 0x100fe200078e025e */
[C---:B------:R-:W-:Y:S01]  /*1570*/  SEL R57, R24.reuse, R43, !P1 ;  /* 0x0000002b18397207 */ /* 0x040fe20004800000 */
[--C-:B------:R-:W-:Y:S01]  /*1580*/  IMAD R65, R65, 0x3000, R94.reuse ;  /* 0x0000300041417824 */ /* 0x100fe200078e025e */
[----:B------:R-:W-:Y:S01]  /*1590*/  SEL R45, R24, R45, !P1 ;  /* 0x0000002d182d7207 */ /* 0x000fe20004800000 */
[----:B------:R-:W-:-:S02]  /*15a0*/  IMAD R63, R63, 0x3000, R94 ;  /* 0x000030003f3f7824 */ /* 0x000fc400078e025e */
[--C-:B------:R-:W-:Y:S02]  /*15b0*/  IMAD R61, R61, 0x3000, R94.reuse ;  /* 0x000030003d3d7824 */ /* 0x100fe400078e025e */
[--C-:B------:R-:W-:Y:S02]  /*15c0*/  IMAD R59, R59, 0x3000, R94.reuse ;  /* 0x000030003b3b7824 */ /* 0x100fe400078e025e */
[--C-:B------:R-:W-:Y:S02]  /*15d0*/  IMAD R57, R57, 0x3000, R94.reuse ;  /* 0x0000300039397824 */ /* 0x100fe400078e025e */
[--C-:B------:R-:W-:Y:S02]  /*15e0*/  IMAD R45, R45, 0x3000, R94.reuse ;  /* 0x000030002d2d7824 */ /* 0x100fe400078e025e */
[----:B------:R-:W-:Y:S02]  /*15f0*/  IMAD R33, R49, 0x3000, R94 ;  /* 0x0000300031217824 */ /* 0x000fe400078e025e */
[----:B--2---:R-:W-:-:S04]  /*1600*/  IMAD.WIDE R68, R69, 0x2, R54 ;  /* 0x0000000245447825 */ /* 0x004fc800078e0236 */
[----:B------:R-:W-:Y:S01]  /*1610*/  IMAD.WIDE R66, R67, 0x2, R54 ;  /* 0x0000000243427825 */ /* 0x000fe200078e0236 */
[----:B------:R-:W-:-:S03]  /*1620*/  IADD3 R96, P0, R68, 0x300, RZ ;  /* 0x0000030044607810 */ /* 0x000fc60007f1e0ff */
[----:B------:R-:W-:Y:S01]  /*1630*/  IMAD.WIDE R64, R65, 0x2, R54 ;  /* 0x0000000241407825 */ /* 0x000fe200078e0236 */
[----:B------:R-:W-:-:S03]  /*1640*/  IADD3 R98, P1, R66, 0x300, RZ ;  /* 0x0000030042627810 */ /* 0x000fc60007f3e0ff */
[----:B------:R-:W-:-:S04]  /*1650*/  IMAD.WIDE R62, R63, 0x2, R54 ;  /* 0x000000023f3e7825 */ /* 0x000fc800078e0236 */
[----:B------:R-:W-:-:S04]  /*1660*/  IMAD.WIDE R60, R61, 0x2, R54 ;  /* 0x000000023d3c7825 */ /* 0x000fc800078e0236 */
[----:B------:R-:W-:-:S04]  /*1670*/  IMAD.WIDE R58, R59, 0x2, R54 ;  /* 0x000000023b3a7825 */ /* 0x000fc800078e0236 */
[----:B------:R-:W-:-:S04]  /*1680*/  IMAD.WIDE R56, R57, 0x2, R54 ;  /* 0x0000000239387825 */ /* 0x000fc800078e0236 */
[----:B------:R-:W-:Y:S01]  /*1690*/  IMAD R39, R73, 0x3000, R94 ;  /* 0x0000300049277824 */ /* 0x000fe200078e025e */
[----:B------:R-:W-:Y:S01]  /*16a0*/  LEA R73, R12, UR10, 0x1 ;  /* 0x0000000a0c497c11 */ /* 0x000fe2000f8e08ff */
[----:B------:R-:W-:-:S04]  /*16b0*/  IMAD.WIDE R54, R45, 0x2, R54 ;  /* 0x000000022d367825 */ /* 0x000fc800078e0236 */
[--C-:B------:R-:W-:Y:S01]  /*16c0*/  IMAD R37, R75, 0x3000, R94.reuse ;  /* 0x000030004b257824 */ /* 0x100fe200078e025e */
[----:B------:R-:W-:Y:S01]  /*16d0*/  LEA R75, R14, UR10, 0x1 ;  /* 0x0000000a0e4b7c11 */ /* 0x000fe2000f8e08ff */
[----:B------:R-:W-:Y:S01]  /*16e0*/  IMAD R83, R83, 0x3000, R94 ;  /* 0x0000300053537824 */ /* 0x000fe200078e025e */
[----:B------:R-:W-:Y:S01]  /*16f0*/  @!PT LDS RZ, [RZ] ;  /* 0x00000000fffff984 */ /* 0x000fe20000000800 */
[----:B------:R-:W-:Y:S01]  /*1700*/  @!PT LDS RZ, [RZ] ;  /* 0x00000000fffff984 */ /* 0x000fe20000000800 */
[----:B------:R-:W-:Y:S01]  /*1710*/  @!PT LDS RZ, [RZ] ;  /* 0x00000000fffff984 */ /* 0x000fe20000000800 */
[----:B------:R-:W-:Y:S01]  /*1720*/  LDGSTS.E.BYPASS.128 [R73], desc[UR14][R68.64] ;  /* 0x0000000044497fae */ /* 0x000fe2000b901c4e */
[----:B---3--:R-:W-:-:S03]  /*1730*/  IMAD.WIDE R48, R47, 0x2, R30 ;  /* 0x000000022f307825 */ /* 0x008fc600078e021e */
[----:B------:R-:W-:Y:S01]  /*1740*/  LDGSTS.E.BYPASS.128 [R75], desc[UR14][R66.64] ;  /* 0x00000000424b7fae */ /* 0x000fe2000b901c4e */
[--C-:B------:R-:W-:Y:S02]  /*1750*/  IMAD R45, R51, 0x3000, R94.reuse ;  /* 0x00003000332d7824 */ /* 0x100fe400078e025e */
[--C-:B------:R-:W-:Y:S02]  /*1760*/  IMAD R43, R53, 0x3000, R94.reuse ;  /* 0x00003000352b7824 */ /* 0x100fe400078e025e */
[--C-:B------:R-:W-:Y:S02]  /*1770*/  IMAD R41, R71, 0x3000, R94.reuse ;  /* 0x0000300047297824 */ /* 0x100fe400078e025e */
[--C-:B------:R-:W-:Y:S01]  /*1780*/  IMAD R35, R77, 0x3000, R94.reuse ;  /* 0x000030004d237824 */ /* 0x100fe200078e025e */
[----:B------:R-:W-:Y:S01]  /*1790*/  LEA R77, R16, UR10, 0x1 ;  /* 0x0000000a104d7c11 */ /* 0x000fe2000f8e08ff */
[----:B------:R-:W-:Y:S02]  /*17a0*/  IMAD R85, R85, 0x3000, R94 ;  /* 0x0000300055557824 */ /* 0x000fe400078e025e */
[----:B------:R-:W-:-:S02]  /*17b0*/  IMAD.WIDE R46, R33, 0x2, R30 ;  /* 0x00000002212e7825 */ /* 0x000fc400078e021e */
[----:B------:R-:W-:Y:S02]  /*17c0*/  LDGSTS.E.BYPASS.128 [R77], desc[UR14][R64.64] ;  /* 0x00000000404d7fae */ /* 0x000fe4000b901c4e */
[----:B------:R-:W-:Y:S02]  /*17d0*/  IMAD R87, R87, 0x3000, R94 ;  /* 0x0000300057577824 */ /* 0x000fe400078e025e */
[----:B------:R-:W-:-:S04]  /*17e0*/  IMAD.WIDE R70, R25, 0x2, R30 ;  /* 0x0000000219467825 */ /* 0x000fc800078e021e */
[----:B------:R-:W-:Y:S01]  /*17f0*/  IMAD.WIDE R32, R79, 0x2, R30 ;  /* 0x000000024f207825 */ /* 0x000fe200078e021e */
[----:B------:R-:W-:-:S03]  /*1800*/  LEA R79, R18, UR10, 0x1 ;  /* 0x0000000a124f7c11 */ /* 0x000fc6000f8e08ff */
[--C-:B------:R-:W-:Y:S02]  /*1810*/  IMAD.WIDE R52, R27, 0x2, R30.reuse ;  /* 0x000000021b347825 */ /* 0x100fe400078e021e */
[----:B------:R-:W-:Y:S02]  /*1820*/  LDGSTS.E.BYPASS.128 [R79], desc[UR14][R62.64] ;  /* 0x000000003e4f7fae */ /* 0x000fe4000b901c4e */
[----:B------:R-:W-:Y:S01]  /*1830*/  IMAD.WIDE R24, R81, 0x2, R30 ;  /* 0x0000000251187825 */ /* 0x000fe200078e021e */
[----:B------:R-:W-:-:S03]  /*1840*/  LEA R81, R20, UR10, 0x1 ;  /* 0x0000000a14517c11 */ /* 0x000fc6000f8e08ff */
[--C-:B------:R-:W-:Y:S02]  /*1850*/  IMAD.WIDE R50, R29, 0x2, R30.reuse ;  /* 0x000000021d327825 */ /* 0x100fe400078e021e */
[----:B------:R-:W-:Y:S02]  /*1860*/  LDGSTS.E.BYPASS.128 [R81], desc[UR14][R60.64] ;  /* 0x000000003c517fae */ /* 0x000fe4000b901c4e */
[----:B------:R-:W-:Y:S01]  /*1870*/  IMAD.WIDE R26, R83, 0x2, R30 ;  /* 0x00000002531a7825 */ /* 0x000fe200078e021e */
[----:B------:R-:W-:-:S03]  /*1880*/  LEA R83, R22, UR10, 0x1 ;  /* 0x0000000a16537c11 */ /* 0x000fc6000f8e08ff */
[--C-:B------:R-:W-:Y:S01]  /*1890*/  IMAD.WIDE R44, R45, 0x2, R30.reuse ;  /* 0x000000022d2c7825 */ /* 0x100fe200078e021e */
[----:B------:R-:W-:Y:S01]  /*18a0*/  IADD3 R152, P2, R26, 0x300, RZ ;  /* 0x000003001a987810 */ /* 0x000fe20007f5e0ff */
[----:B------:R-:W-:Y:S02]  /*18b0*/  LDGSTS.E.BYPASS.128 [R83], desc[UR14][R58.64] ;  /* 0x000000003a537fae */ /* 0x000fe4000b901c4e */
[----:B------:R-:W-:-:S04]  /*18c0*/  IMAD.WIDE R42, R43, 0x2, R30 ;  /* 0x000000022b2a7825 */ /* 0x000fc800078e021e */
[----:B------:R-:W-:-:S04]  /*18d0*/  IMAD.WIDE R40, R41, 0x2, R30 ;  /* 0x0000000229287825 */ /* 0x000fc800078e021e */
[----:B------:R-:W-:-:S04]  /*18e0*/  IMAD.WIDE R38, R39, 0x2, R30 ;  /* 0x0000000227267825 */ /* 0x000fc800078e021e */
[----:B------:R-:W-:-:S04]  /*18f0*/  IMAD.WIDE R36, R37, 0x2, R30 ;  /* 0x0000000225247825 */ /* 0x000fc800078e021e */
[----:B------:R-:W-:-:S04]  /*1900*/  IMAD.WIDE R34, R35, 0x2, R30 ;  /* 0x0000000223227825 */ /* 0x000fc800078e021e */
[----:B------:R-:W-:Y:S01]  /*1910*/  IMAD.WIDE R28, R85, 0x2, R30 ;  /* 0x00000002551c7825 */ /* 0x000fe200078e021e */
[----:B------:R-:W-:-:S03]  /*1920*/  LEA R85, R88, UR10, 0x1 ;  /* 0x0000000a58557c11 */ /* 0x000fc6000f8e08ff */
[----:B------:R-:W-:Y:S01]  /*1930*/  IMAD.WIDE R30, R87, 0x2, R30 ;  /* 0x00000002571e7825 */ /* 0x000fe200078e021e */
[----:B------:R-:W-:Y:S01]  /*1940*/  LEA R87, R90, UR10, 0x1 ;  /* 0x0000000a5a577c11 */ /* 0x000fe2000f8e08ff */
[----:B------:R-:W-:Y:S02]  /*1950*/  LDGSTS.E.BYPASS.128 [R85], desc[UR14][R56.64] ;  /* 0x0000000038557fae */ /* 0x000fe4000b901c4e */
[----:B------:R-:W-:Y:S01]  /*1960*/  IMAD.X R100, RZ, RZ, R69, P0 ;  /* 0x000000ffff647224 */ /* 0x000fe200000e0645 */
[----:B------:R-:W-:Y:S01]  /*1970*/  IADD3 R102, P0, R64, 0x300, RZ ;  /* 0x0000030040667810 */ /* 0x000fe20007f1e0ff */
[----:B------:R-:W-:Y:S01]  /*1980*/  LDGSTS.E.BYPASS.128 [R87], desc[UR14][R54.64] ;  /* 0x0000000036577fae */ /* 0x000fe2000b901c4e */
[----:B------:R-:W-:Y:S01]  /*1990*/  IMAD.X R104, RZ, RZ, R67, P1 ;  /* 0x000000ffff687224 */ /* 0x000fe200008e0643 */
[----:B------:R-:W-:Y:S01]  /*19a0*/  IADD3 R106, P1, R62, 0x300, RZ ;  /* 0x000003003e6a7810 */ /* 0x000fe20007f3e0ff */
[----:B------:R-:W-:Y:S01]  /*19b0*/  IMAD.X R156, RZ, RZ, R27, P2 ;  /* 0x000000ffff9c7224 */ /* 0x000fe200010e061b */
[----:B------:R-:W0:Y:S01]  /*19c0*/  LDGDEPBAR ;  /* 0x00000000000079af */ /* 0x000e220000000000 */
[----:B------:R-:W-:Y:S01]  /*19d0*/  IMAD.X R108, RZ, RZ, R65, P0 ;  /* 0x000000ffff6c7224 */ /* 0x000fe200000e0641 */
[----:B------:R-:W-:Y:S01]  /*19e0*/  IADD3 R110, P0, R60, 0x300, RZ ;  /* 0x000003003c6e7810 */ /* 0x000fe20007f1e0ff */
[----:B------:R-:W-:Y:S01]  /*19f0*/  IMAD.X R111, RZ, RZ, R63, P1 ;  /* 0x000000ffff6f7224 */ /* 0x000fe200008e063f */
[----:B------:R-:W-:Y:S01]  /*1a00*/  LDGSTS.E.BYPASS.128 [R115+0x10000], desc[UR14][R70.64] ;  /* 0x1000000046737fae */ /* 0x000fe2000b901c4e */
[----:B------:R-:W-:-:S02]  /*1a10*/  IADD3 R112, P1, R58, 0x300, RZ ;  /* 0x000003003a707810 */ /* 0x000fc40007f3e0ff */
[----:B------:R-:W-:Y:S01]  /*1a20*/  IMAD.X R113, RZ, RZ, R61, P0 ;  /* 0x000000ffff717224 */ /* 0x000fe200000e063d */
[----:B------:R-:W-:Y:S01]  /*1a30*/  LDGSTS.E.BYPASS.128 [R117+0x10000], desc[UR14][R52.64] ;  /* 0x1000000034757fae */ /* 0x000fe2000b901c4e */
[----:B------:R-:W-:Y:S01]  /*1a40*/  IADD3 R122, P0, R56, 0x300, RZ ;  /* 0x00000300387a7810 */ /* 0x000fe20007f1e0ff */
[----:B------:R-:W-:Y:S01]  /*1a50*/  IMAD.X R123, RZ, RZ, R59, P1 ;  /* 0x000000ffff7b7224 */ /* 0x000fe200008e063b */
[----:B------:R-:W-:Y:S01]  /*1a60*/  IADD3 R124, P1, R54, 0x300, RZ ;  /* 0x00000300367c7810 */ /* 0x000fe20007f3e0ff */
[----:B------:R-:W-:Y:S02]  /*1a70*/  LDGSTS.E.BYPASS.128 [R119+0x10000], desc[UR14][R50.64] ;  /* 0x1000000032777fae */ /* 0x000fe4000b901c4e */
[----:B------:R-:W-:Y:S01]  /*1a80*/  IMAD.X R125, RZ, RZ, R57, P0 ;  /* 0x000000ffff7d7224 */ /* 0x000fe200000e0639 */
[----:B------:R-:W-:Y:S01]  /*1a90*/  IADD3 R126, P0, R70, 0x300, RZ ;  /* 0x00000300467e7810 */ /* 0x000fe20007f1e0ff */
[----:B------:R-:W-:Y:S01]  /*1aa0*/  LDGSTS.E.BYPASS.128 [R121+0x10000], desc[UR14][R48.64] ;  /* 0x1000000030797fae */ /* 0x000fe2000b901c4e */
[----:B------:R-:W-:Y:S01]  /*1ab0*/  IMAD.X R127, RZ, RZ, R55, P1 ;  /* 0x000000ffff7f7224 */ /* 0x000fe200008e0637 */
[----:B------:R-:W-:-:S02]  /*1ac0*/  IADD3 R128, P1, R52, 0x300, RZ ;  /* 0x0000030034807810 */ /* 0x000fc40007f3e0ff */
[----:B------:R-:W-:Y:S01]  /*1ad0*/  LDGSTS.E.BYPASS.128 [R145+0x10000], desc[UR14][R46.64] ;  /* 0x100000002e917fae */ /* 0x000fe2000b901c4e */
[----:B------:R-:W-:Y:S01]  /*1ae0*/  IMAD.X R129, RZ, RZ, R71, P0 ;  /* 0x000000ffff817224 */ /* 0x000fe200000e0647 */
[----:B------:R-:W-:Y:S01]  /*1af0*/  IADD3 R130, P0, R50, 0x300, RZ ;  /* 0x0000030032827810 */ /* 0x000fe20007f1e0ff */
[----:B------:R-:W-:Y:S01]  /*1b00*/  IMAD.X R131, RZ, RZ, R53, P1 ;  /* 0x000000ffff837224 */ /* 0x000fe200008e0635 */
[----:B------:R-:W-:Y:S01]  /*1b10*/  LDGSTS.E.BYPASS.128 [R147+0x10000], desc[UR14][R44.64] ;  /* 0x100000002c937fae */ /* 0x000fe2000b901c4e */
[----:B------:R-:W-:Y:S02]  /*1b20*/  IADD3 R132, P1, R48, 0x300, RZ ;  /* 0x0000030030847810 */ /* 0x000fe40007f3e0ff */
        /* <DEDUP_REMOVED lines=16> */
[----:B------:R-:W-:-:S03]  /*1c30*/  IADD3 R144, P1, R36, 0x300, RZ ;  /* 0x0000030024907810 */ /* 0x000fc60007f3e0ff */
[----:B------:R-:W-:Y:S04]  /*1c40*/  LDGSTS.E.BYPASS.128 [R159+0x10000], desc[UR14][R32.64] ;  /* 0x10000000209f7fae */ /* 0x000fe8000b901c4e */
[----:B------:R-:W-:Y:S04]  /*1c50*/  LDGSTS.E.BYPASS.128 [R161+0x10000], desc[UR14][R24.64] ;  /* 0x1000000018a17fae */ /* 0x000fe8000b901c4e */
[----:B------:R-:W-:Y:S04]  /*1c60*/  LDGSTS.E.BYPASS.128 [R163+0x10000], desc[UR14][R26.64] ;  /* 0x100000001aa37fae */ /* 0x000fe8000b901c4e */
[----:B------:R-:W-:Y:S04]  /*1c70*/  LDGSTS.E.BYPASS.128 [R165+0x10000], desc[UR14][R28.64] ;  /* 0x100000001ca57fae */ /* 0x000fe8000b901c4e */
[----:B------:R-:W-:Y:S04]  /*1c80*/  LDGSTS.E.BYPASS.128 [R72+0x10000], desc[UR14][R30.64] ;  /* 0x100000001e487fae */ /* 0x000fe8000b901c4e */
[----:B------:R-:W0:Y:S01]  /*1c90*/  LDGDEPBAR ;  /* 0x00000000000079af */ /* 0x000e220000000000 */
[----:B------:R-:W-:Y:S06]  /*1ca0*/  BAR.SYNC.DEFER_BLOCKING 0x0 ;  /* 0x0000000000007b1d */ /* 0x000fec0000010000 */
[----:B------:R-:W-:Y:S01]  /*1cb0*/  @!PT LDS RZ, [RZ] ;  /* 0x00000000fffff984 */ /* 0x000fe20000000800 */
[----:B------:R-:W-:Y:S01]  /*1cc0*/  @!PT LDS RZ, [RZ] ;  /* 0x00000000fffff984 */ /* 0x000fe20000000800 */
[----:B------:R-:W-:Y:S01]  /*1cd0*/  @!PT LDS RZ, [RZ] ;  /* 0x00000000fffff984 */ /* 0x000fe20000000800 */
[----:B------:R-:W-:Y:S04]  /*1ce0*/  LDGSTS.E.BYPASS.128 [R73+0x4000], desc[UR14][R68.64+0x100] ;  /* 0x0400010044497fae */ /* 0x000fe8000b901c4e */
[----:B------:R-:W-:Y:S04]  /*1cf0*/  LDGSTS.E.BYPASS.128 [R75+0x4000], desc[UR14][R66.64+0x100] ;  /* 0x04000100424b7fae */ /* 0x000fe8000b901c4e */
[----:B------:R-:W-:Y:S04]  /*1d00*/  LDGSTS.E.BYPASS.128 [R77+0x4000], desc[UR14][R64.64+0x100] ;  /* 0x04000100404d7fae */ /* 0x000fe8000b901c4e */
[----:B------:R-:W-:Y:S04]  /*1d10*/  LDGSTS.E.BYPASS.128 [R79+0x4000], desc[UR14][R62.64+0x100] ;  /* 0x040001003e4f7fae */ /* 0x000fe8000b901c4e */
[----:B------:R-:W-:Y:S04]  /*1d20*/  LDGSTS.E.BYPASS.128 [R81+0x4000], desc[UR14][R60.64+0x100] ;  /* 0x040001003c517fae */ /* 0x000fe8000b901c4e */
[----:B------:R-:W-:Y:S04]  /*1d30*/  LDGSTS.E.BYPASS.128 [R83+0x4000], desc[UR14][R58.64+0x100] ;  /* 0x040001003a537fae */ /* 0x000fe8000b901c4e */
[----:B------:R-:W-:Y:S04]  /*1d40*/  LDGSTS.E.BYPASS.128 [R85+0x4000], desc[UR14][R56.64+0x100] ;  /* 0x0400010038557fae */ /* 0x000fe8000b901c4e */
[----:B------:R-:W-:Y:S04]  /*1d50*/  LDGSTS.E.BYPASS.128 [R87+0x4000], desc[UR14][R54.64+0x100] ;  /* 0x0400010036577fae */ /* 0x000fe8000b901c4e */
[----:B------:R-:W0:Y:S04]  /*1d60*/  LDGDEPBAR ;  /* 0x00000000000079af */ /* 0x000e280000000000 */
        /* <DEDUP_REMOVED lines=21> */
[----:B------:R2:W-:Y:S04]  /*1ec0*/  LDGSTS.E.BYPASS.128 [R73+0x8000], desc[UR14][R68.64+0x200] ;  /* 0x0800020044497fae */ /* 0x0005e8000b901c4e */
[----:B------:R3:W-:Y:S04]  /*1ed0*/  LDGSTS.E.BYPASS.128 [R75+0x8000], desc[UR14][R66.64+0x200] ;  /* 0x08000200424b7fae */ /* 0x0007e8000b901c4e */
[----:B------:R4:W-:Y:S04]  /*1ee0*/  LDGSTS.E.BYPASS.128 [R77+0x8000], desc[UR14][R64.64+0x200] ;  /* 0x08000200404d7fae */ /* 0x0009e8000b901c4e */
[----:B------:R5:W-:Y:S01]  /*1ef0*/  LDGSTS.E.BYPASS.128 [R79+0x8000], desc[UR14][R62.64+0x200] ;  /* 0x080002003e4f7fae */ /* 0x000be2000b901c4e */
[----:B--2---:R-:W-:-:S03]  /*1f00*/  CS2R R68, SRZ ;  /* 0x0000000000447805 */ /* 0x004fc6000001ff00 */
[----:B------:R2:W-:Y:S01]  /*1f10*/  LDGSTS.E.BYPASS.128 [R81+0x8000], desc[UR14][R60.64+0x200] ;  /* 0x080002003c517fae */ /* 0x0005e2000b901c4e */
[----:B---3--:R-:W-:Y:S02]  /*1f20*/  CS2R R66, SRZ ;  /* 0x0000000000427805 */ /* 0x008fe4000001ff00 */
[----:B------:R-:W-:Y:S01]  /*1f30*/  CS2R R74, SRZ ;  /* 0x00000000004a7805 */ /* 0x000fe2000001ff00 */
[----:B------:R3:W-:Y:S01]  /*1f40*/  LDGSTS.E.BYPASS.128 [R83+0x8000], desc[UR14][R58.64+0x200] ;  /* 0x080002003a537fae */ /* 0x0007e2000b901c4e */
[----:B----4-:R-:W-:Y:S02]  /*1f50*/  CS2R R64, SRZ ;  /* 0x0000000000407805 */ /* 0x010fe4000001ff00 */
[----:B------:R-:W-:Y:S01]  /*1f60*/  CS2R R76, SRZ ;  /* 0x00000000004c7805 */ /* 0x000fe2000001ff00 */
[----:B------:R4:W-:Y:S01]  /*1f70*/  LDGSTS.E.BYPASS.128 [R85+0x8000], desc[UR14][R56.64+0x200] ;  /* 0x0800020038557fae */ /* 0x0009e2000b901c4e */
[----:B-1---5:R-:W-:Y:S02]  /*1f80*/  CS2R R62, SRZ ;  /* 0x00000000003e7805 */ /* 0x022fe4000001ff00 */
[----:B------:R-:W-:Y:S01]  /*1f90*/  CS2R R78, SRZ ;  /* 0x00000000004e7805 */ /* 0x000fe2000001ff00 */
[----:B------:R1:W-:Y:S01]  /*1fa0*/  LDGSTS.E.BYPASS.128 [R87+0x8000], desc[UR14][R54.64+0x200] ;  /* 0x0800020036577fae */ /* 0x0003e2000b901c4e */
[----:B--2---:R-:W-:-:S02]  /*1fb0*/  CS2R R60, SRZ ;  /* 0x00000000003c7805 */ /* 0x004fc4000001ff00 */
[----:B------:R-:W-:Y:S01]  /*1fc0*/  CS2R R80, SRZ ;  /* 0x0000000000507805 */ /* 0x000fe2000001ff00 */
[----:B------:R-:W0:Y:S01]  /*1fd0*/  LDGDEPBAR ;  /* 0x00000000000079af */ /* 0x000e220000000000 */
[----:B---3--:R-:W-:Y:S02]  /*1fe0*/  CS2R R58, SRZ ;  /* 0x00000000003a7805 */ /* 0x008fe4000001ff00 */
[----:B------:R-:W-:Y:S01]  /*1ff0*/  CS2R R82, SRZ ;  /* 0x0000000000527805 */ /* 0x000fe2000001ff00 */
[----:B------:R2:W-:Y:S01]  /*2000*/  LDGSTS.E.BYPASS.128 [R115+0x20000], desc[UR14][R70.64+0x200] ;  /* 0x2000020046737fae */ /* 0x0005e2000b901c4e */
[----:B----4-:R-:W-:Y:S02]  /*2010*/  CS2R R56, SRZ ;  /* 0x0000000000387805 */ /* 0x010fe4000001ff00 */
[----:B------:R-:W-:Y:S01]  /*2020*/  CS2R R84, SRZ ;  /* 0x0000000000547805 */ /* 0x000fe2000001ff00 */
[----:B------:R3:W-:Y:S01]  /*2030*/  LDGSTS.E.BYPASS.128 [R117+0x20000], desc[UR14][R52.64+0x200] ;  /* 0x2000020034757fae */ /* 0x0007e2000b901c4e */
[----:B-1----:R-:W-:-:S02]  /*2040*/  CS2R R54, SRZ ;  /* 0x0000000000367805 */ /* 0x002fc4000001ff00 */
[----:B------:R-:W-:Y:S01]  /*2050*/  CS2R R86, SRZ ;  /* 0x0000000000567805 */ /* 0x000fe2000001ff00 */
[----:B------:R1:W-:Y:S04]  /*2060*/  LDGSTS.E.BYPASS.128 [R119+0x20000], desc[UR14][R50.64+0x200] ;  /* 0x2000020032777fae */ /* 0x0003e8000b901c4e */
[----:B------:R4:W-:Y:S01]  /*2070*/  LDGSTS.E.BYPASS.128 [R121+0x20000], desc[UR14][R48.64+0x200] ;  /* 0x2000020030797fae */ /* 0x0009e2000b901c4e */
[----:B--2---:R-:W-:-:S03]  /*2080*/  CS2R R70, SRZ ;  /* 0x0000000000467805 */ /* 0x004fc6000001ff00 */
[----:B------:R2:W-:Y:S01]  /*2090*/  LDGSTS.E.BYPASS.128 [R145+0x20000], desc[UR14][R46.64+0x200] ;  /* 0x200002002e917fae */ /* 0x0005e2000b901c4e */
[----:B---3--:R-:W-:-:S03]  /*20a0*/  CS2R R52, SRZ ;  /* 0x0000000000347805 */ /* 0x008fc6000001ff00 */
[----:B------:R3:W-:Y:S01]  /*20b0*/  LDGSTS.E.BYPASS.128 [R147+0x20000], desc[UR14][R44.64+0x200] ;  /* 0x200002002c937fae */ /* 0x0007e2000b901c4e */
[----:B-1----:R-:W-:-:S03]  /*20c0*/  CS2R R50, SRZ ;  /* 0x0000000000327805 */ /* 0x002fc6000001ff00 */
[----:B------:R1:W-:Y:S01]  /*20d0*/  LDGSTS.E.BYPASS.128 [R149+0x20000], desc[UR14][R42.64+0x200] ;  /* 0x200002002a957fae */ /* 0x0003e2000b901c4e */
[----:B----4-:R-:W-:-:S03]  /*20e0*/  CS2R R48, SRZ ;  /* 0x0000000000307805 */ /* 0x010fc6000001ff00 */
[----:B------:R4:W-:Y:S01]  /*20f0*/  LDGSTS.E.BYPASS.128 [R151+0x20000], desc[UR14][R40.64+0x200] ;  /* 0x2000020028977fae */ /* 0x0009e2000b901c4e */
[----:B--2---:R-:W-:Y:S01]  /*2100*/  IMAD.X R145, RZ, RZ, R39, P0 ;  /* 0x000000ffff917224 */ /* 0x004fe200000e0627 */
[----:B------:R-:W-:Y:S02]  /*2110*/  IADD3 R146, P0, R34, 0x300, RZ ;  /* 0x0000030022927810 */ /* 0x000fe40007f1e0ff */
[----:B------:R-:W-:Y:S01]  /*2120*/  CS2R R46, SRZ ;  /* 0x00000000002e7805 */ /* 0x000fe2000001ff00 */
[----:B------:R2:W-:Y:S01]  /*2130*/  LDGSTS.E.BYPASS.128 [R153+0x20000], desc[UR14][R38.64+0x200] ;  /* 0x2000020026997fae */ /* 0x0005e2000b901c4e */
[----:B---3--:R-:W-:Y:S01]  /*2140*/  IMAD.X R147, RZ, RZ, R37, P1 ;  /* 0x000000ffff937224 */ /* 0x008fe200008e0625 */
[----:B------:R-:W-:Y:S02]  /*2150*/  IADD3 R148, P1, R32, 0x300, RZ ;  /* 0x0000030020947810 */ /* 0x000fe40007f3e0ff */
[----:B------:R-:W-:Y:S01]  /*2160*/  CS2R R44, SRZ ;  /* 0x00000000002c7805 */ /* 0x000fe2000001ff00 */
[----:B------:R3:W-:Y:S01]  /*2170*/  LDGSTS.E.BYPASS.128 [R155+0x20000], desc[UR14][R36.64+0x200] ;  /* 0x20000200249b7fae */ /* 0x0007e2000b901c4e */
[----:B-1----:R-:W-:Y:S01]  /*2180*/  IMAD.X R149, RZ, RZ, R35, P0 ;  /* 0x000000ffff957224 */ /* 0x002fe200000e0623 */
[----:B------:R-:W-:-:S02]  /*2190*/  IADD3 R150, P0, R24, 0x300, RZ ;  /* 0x0000030018967810 */ /* 0x000fc40007f1e0ff */
[----:B------:R-:W-:Y:S01]  /*21a0*/  CS2R R42, SRZ ;  /* 0x00000000002a7805 */ /* 0x000fe2000001ff00 */
[----:B------:R1:W-:Y:S01]  /*21b0*/  LDGSTS.E.BYPASS.128 [R157+0x20000], desc[UR14][R34.64+0x200] ;  /* 0x20000200229d7fae */ /* 0x0003e2000b901c4e */
[----:B----4-:R-:W-:Y:S01]  /*21c0*/  IMAD.X R151, RZ, RZ, R33, P1 ;  /* 0x000000ffff977224 */ /* 0x010fe200008e0621 */
[----:B------:R-:W-:Y:S02]  /*21d0*/  IADD3 R154, P1, R28, 0x300, RZ ;  /* 0x000003001c9a7810 */ /* 0x000fe40007f3e0ff */
[----:B------:R-:W-:Y:S01]  /*21e0*/  CS2R R40, SRZ ;  /* 0x0000000000287805 */ /* 0x000fe2000001ff00 */
[----:B------:R4:W-:Y:S01]  /*21f0*/  LDGSTS.E.BYPASS.128 [R159+0x20000], desc[UR14][R32.64+0x200] ;  /* 0x20000200209f7fae */ /* 0x0009e2000b901c4e */
[----:B--2---:R-:W-:Y:S01]  /*2200*/  IMAD.X R153, RZ, RZ, R25, P0 ;  /* 0x000000ffff997224 */ /* 0x004fe200000e0619 */
[----:B------:R-:W-:Y:S02]  /*2210*/  CS2R R38, SRZ ;  /* 0x0000000000267805 */ /* 0x000fe4000001ff00 */
[----:B------:R2:W-:Y:S01]  /*2220*/  LDGSTS.E.BYPASS.128 [R161+0x20000], desc[UR14][R24.64+0x200] ;  /* 0x2000020018a17fae */ /* 0x0005e2000b901c4e */
[----:B---3--:R-:W-:-:S02]  /*2230*/  IADD3 R155, P0, R30, 0x300, RZ ;  /* 0x000003001e9b7810 */ /* 0x008fc40007f1e0ff */
[----:B------:R-:W-:Y:S01]  /*2240*/  CS2R R36, SRZ ;  /* 0x0000000000247805 */ /* 0x000fe2000001ff00 */
[----:B------:R3:W-:Y:S01]  /*2250*/  LDGSTS.E.BYPASS.128 [R163+0x20000], desc[UR14][R26.64+0x200] ;  /* 0x200002001aa37fae */ /* 0x0007e2000b901c4e */
[----:B-1----:R-:W-:Y:S01]  /*2260*/  IMAD.X R157, RZ, RZ, R29, P1 ;  /* 0x000000ffff9d7224 */ /* 0x002fe200008e061d */
[----:B------:R-:W-:Y:S01]  /*2270*/  CS2R R34, SRZ ;  /* 0x0000000000227805 */ /* 0x000fe2000001ff00 */
[----:B------:R-:W-:Y:S01]  /*2280*/  IMAD.X R158, RZ, RZ, R31, P0 ;  /* 0x000000ffff9e7224 */ /* 0x000fe200000e061f */
[----:B------:R1:W-:Y:S01]  /*2290*/  LDGSTS.E.BYPASS.128 [R165+0x20000], desc[UR14][R28.64+0x200] ;  /* 0x200002001ca57fae */ /* 0x0003e2000b901c4e */
[----:B----4-:R-:W-:Y:S02]  /*22a0*/  CS2R R32, SRZ ;  /* 0x0000000000207805 */ /* 0x010fe4000001ff00 */
[----:B------:R-:W-:Y:S01]  /*22b0*/  LOP3.LUT R159, R160, 0x7fffffc, RZ, 0xc0, !PT ;  /* 0x07fffffca09f7812 */ /* 0x000fe200078ec0ff */
[----:B------:R4:W-:Y:S01]  /*22c0*/  LDGSTS.E.BYPASS.128 [R72+0x20000], desc[UR14][R30.64+0x200] ;  /* 0x200002001e487fae */ /* 0x0009e2000b901c4e */
[----:B--2---:R-:W-:Y:S01]  /*22d0*/  IMAD.MOV.U32 R161, RZ, RZ, -0x80 ;  /* 0xffffff80ffa17424 */ /* 0x004fe200078e00ff */
[----:B------:R-:W-:-:S02]  /*22e0*/  CS2R R24, SRZ ;  /* 0x0000000000187805 */ /* 0x000fc4000001ff00 */
[----:B------:R-:W0:Y:S01]  /*22f0*/  LDGDEPBAR ;  /* 0x00000000000079af */ /* 0x000e220000000000 */
[----:B---3--:R-:W-:Y:S02]  /*2300*/  CS2R R26, SRZ ;  /* 0x00000000001a7805 */ /* 0x008fe4000001ff00 */
[----:B-1----:R-:W-:Y:S02]  /*2310*/  CS2R R28, SRZ ;  /* 0x00000000001c7805 */ /* 0x002fe4000001ff00 */
[----:B----4-:R-:W-:Y:S02]  /*2320*/  CS2R R30, SRZ ;  /* 0x00000000001e7805 */ /* 0x010fe4000001ff00 */
[----:B------:R-:W-:-:S07]  /*2330*/  CS2R R72, SRZ ;  /* 0x0000000000487805 */ /* 0x000fce000001ff00 */
.L_x_0:
[----:B------:R-:W1:Y:S01]  /*2340*/  SHFL.IDX PT, R114, R159, RZ, 0x1f ;  /* 0x00001fff9f727589 */ /* 0x000e6200000e0000 */
[----:B------:R-:W-:Y:S01]  /*2350*/  UIADD3 UR11, UR11, 0x1, URZ ;  /* 0x000000010b0b7890 */ /* 0x000fe2000fffe03f */
[----:B------:R-:W-:-:S04]  /*2360*/  DEPBAR.LE SB0, 0x4 ;  /* 0x000081000000791a */ /* 0x000fc80000000000 */
[----:B------:R-:W-:Y:S01]  /*2370*/  UISETP.GE.AND UP0, UPT, UR11, 0x4, UPT ;  /* 0x000000040b00788c */ /* 0x000fe2000bf06270 */
[----:B------:R-:W-:Y:S01]  /*2380*/  BAR.SYNC.DEFER_BLOCKING 0x0 ;  /* 0x0000000000007b1d */ /* 0x000fe20000010000 */
[----:B------:R-:W-:Y:S01]  /*2390*/  UIADD3 UR12, UR12, 0x1, URZ ;  /* 0x000000010c0c7890 */ /* 0x000fe2000fffe03f */
[----:B------:R-:W-:Y:S01]  /*23a0*/  IADD3 R118, P1, R96, UR6, RZ ;  /* 0x0000000660767c10 */ /* 0x000fe2000ff3e0ff */
[----:B------:R-:W-:Y:S01]  /*23b0*/  USEL UR11, UR11, URZ, !UP0 ;  /* 0x0000003f0b0b7287 */ /* 0x000fe2000c000000 */
[----:B------:R-:W-:Y:S02]  /*23c0*/  VIADD R161, R161, 0x80 ;  /* 0x00000080a1a17836 */ /* 0x000fe40000000000 */
[----:B------:R-:W-:Y:S01]  /*23d0*/  UMOV UR19, 0x40000040 ;  /* 0x4000004000137882 */ /* 0x000fe20000000000 */
[----:B------:R-:W-:Y:S01]  /*23e0*/  ULEA UR4, UR11, UR10, 0xe ;  /* 0x0000000a0b047291 */ /* 0x000fe2000f8e703f */
[----:B------:R-:W-:Y:S02]  /*23f0*/  IADD3.X R119, R100, UR7, RZ, P1, !PT ;  /* 0x0000000764777c10 */ /* 0x000fe40008ffe4ff */
[----:B------:R-:W-:Y:S01]  /*2400*/  IADD3 R120, P1, R98, UR6, RZ ;  /* 0x0000000662787c10 */ /* 0x000fe2000ff3e0ff */
[----:B------:R-:W-:Y:S01]  /*2410*/  USHF.R.U32.HI UR8, URZ, 0x4, UR4 ;  /* 0x000000043f087899 */ /* 0x000fe20008011604 */
[----:B------:R-:W-:Y:S01]  /*2420*/  ISETP.GE.U32.AND P0, PT, R161, 0x2e80, PT ;  /* 0x00002e80a100780c */ /* 0x000fe20003f06070 */
[----:B------:R-:W-:Y:S01]  /*2430*/  ULEA UR4, UR11, UR13, 0xf ;  /* 0x0000000d0b047291 */ /* 0x000fe2000f8e783f */
[----:B------:R-:W-:Y:S01]  /*2440*/  IADD3.X R121, R104, UR7, RZ, P1, !PT ;  /* 0x0000000768797c10 */ /* 0x000fe20008ffe4ff */
[----:B------:R-:W-:Y:S01]  /*2450*/  ULOP3.LUT UR8, UR8, 0x3fff, URZ, 0xc0, !UPT ;  /* 0x00003fff08087892 */ /* 0x000fe2000f8ec03f */
[----:B------:R-:W-:Y:S01]  /*2460*/  IADD3 R116, P1, R102, UR6, RZ ;  /* 0x0000000666747c10 */ /* 0x000fe2000ff3e0ff */
[----:B------:R-:W-:Y:S01]  /*2470*/  USHF.R.U32.HI UR4, URZ, 0x4, UR4 ;  /* 0x000000043f047899 */ /* 0x000fe20008011604 */
[----:B-1----:R-:W-:-:S02]  /*2480*/  R2UR UR5, R114 ;  /* 0x00000000720572ca */ /* 0x002fc400000e0000 */
[----:B------:R-:W-:Y:S01]  /*2490*/  IADD3.X R117, R108, UR7, RZ, P1, !PT ;  /* 0x000000076c757c10 */ /* 0x000fe20008ffe4ff */
[----:B------:R-:W-:Y:S01]  /*24a0*/  ULOP3.LUT UR4, UR4, 0x3fff, URZ, 0xc0, !UPT ;  /* 0x00003fff04047892 */ /* 0x000fe2000f8ec03f */
[----:B------:R-:W-:Y:S01]  /*24b0*/  IADD3 R114, P1, R106, UR6, RZ ;  /* 0x000000066a727c10 */ /* 0x000fe2000ff3e0ff */
[----:B------:R-:W-:Y:S02]  /*24c0*/  WARPGROUP.ARRIVE ;  /* 0x00000000000079c5 */ /* 0x000fe40000000000 */
[----:B------:R-:W-:Y:S01]  /*24d0*/  ULOP3.LUT UR18, UR4, 0x4000000, URZ, 0xfc, !UPT ;  /* 0x0400000004127892 */ /* 0x000fe2000f8efc3f */
[----:B------:R-:W-:-:S05]  /*24e0*/  IADD3.X R115, R111, UR7, RZ, P1, !PT ;  /* 0x000000076f737c10 */ /* 0x000fca0008ffe4ff */
[----:B------:R-:W-:-:S04]  /*24f0*/  USHF.L.U32 UR5, UR5, 0x7, URZ ;  /* 0x0000000705057899 */ /* 0x000fc8000800063f */
[----:B------:R-:W-:-:S04]  /*2500*/  ULOP3.LUT UR5, UR5, 0x180, URZ, 0xc0, !UPT ;  /* 0x0000018005057892 */ /* 0x000fc8000f8ec03f */
[----:B------:R-:W-:-:S03]  /*2510*/  UIADD3 UR8, UP0, UR5, UR8, URZ ;  /* 0x0000000805087290 */ /* 0x000fc6000ff1e03f */
[----:B------:R-:W-:Y:S01]  /*2520*/  UMOV UR5, URZ ;  /* 0x0000003f00057c82 */ /* 0x000fe20008000000 */
[----:B------:R-:W-:Y:S02]  /*2530*/  UIADD3.X UR9, URZ, URZ, URZ, UP0, !UPT ;  /* 0x0000003f3f097290 */ /* 0x000fe400087fe43f */
[----:B------:R-:W-:Y:S02]  /*2540*/  ULOP3.LUT UR16, UR8, 0x2000000, URZ, 0xfc, !UPT ;  /* 0x0200000008107892 */ /* 0x000fe4000f8efc3f */
[----:B------:R-:W-:Y:S02]  /*2550*/  ULOP3.LUT UR17, UR9, 0x40000040, URZ, 0xfc, !UPT ;  /* 0x4000004009117892 */ /* 0x000fe4000f8efc3f */
[----:B------:R-:W-:-:S04]  /*2560*/  UISETP.GE.AND UP0, UPT, UR12, 0x4, UPT ;  /* 0x000000040c00788c */ /* 0x000fc8000bf06270 */
[----:B------:R-:W-:-:S03]  /*2570*/  USEL UR12, UR12, URZ, !UP0 ;  /* 0x0000003f0c0c7287 */ /* 0x000fc6000c000000 */
[----:B------:R-:W-:Y:S01]  /*2580*/  HGMMA.64x128x16.F32.BF16 R24, gdesc[UR16], R24 ;  /* 0x01e00000101879f0 */ /* 0x000fe20008701818 */
[----:B------:R-:W-:Y:S01]  /*2590*/  UMOV UR16, 0x2000002 ;  /* 0x0200000200107882 */ /* 0x000fe20000000000 */
[----:B------:R-:W-:Y:S01]  /*25a0*/  UMOV UR17, 0x40000040 ;  /* 0x4000004000117882 */ /* 0x000fe20000000000 */
[----:B------:R-:W-:Y:S01]  /*25b0*/  UMOV UR18, 0x4000002 ;  /* 0x0400000200127882 */ /* 0x000fe20000000000 */
[----:B------:R-:W-:Y:S01]  /*25c0*/  UMOV UR19, 0x40000040 ;  /* 0x4000004000137882 */ /* 0x000fe20000000000 */
[----:B------:R-:W-:Y:S02]  /*25d0*/  UIADD3.64 UR16, UR8, UR16, URZ ;  /* 0x0000001008107297 */ /* 0x000fe4000fffe03f */
[----:B------:R-:W-:-:S09]  /*25e0*/  UIADD3.64 UR18, UR4, UR18, URZ ;  /* 0x0000001204127297 */ /* 0x000fd2000fffe03f */
        /* <DEDUP_REMOVED lines=41> */
[----:B------:R-:W-:Y:S02]  /*2880*/  UIADD3.64 UR18, UR4, UR18, URZ ;  /* 0x0000001204127297 */ /* 0x000fe4000fffe03f */
[----:B------:R-:W-:-:S06]  /*2890*/  ULEA UR4, UR12, UR10, 0xe ;  /* 0x0000000a0c047291 */ /* 0x000fcc000f8e703f */
[----:B------:R-:W-:Y:S02]  /*28a0*/  LEA R163, R12, UR4, 0x1 ;  /* 0x000000040ca37c11 */ /* 0x000fe4000f8e08ff */
[----:B------:R-:W-:Y:S02]  /*28b0*/  LEA R165, R14, UR4, 0x1 ;  /* 0x000000040ea57c11 */ /* 0x000fe4000f8e08ff */
[----:B------:R-:W-:Y:S01]  /*28c0*/  LEA R162, R16, UR4, 0x1 ;  /* 0x0000000410a27c11 */ /* 0x000fe2000f8e08ff */
[----:B------:R-:W-:Y:S03]  /*28d0*/  HGMMA.64x128x16.F32.BF16 R24, gdesc[UR16], R24, gsb0 ;  /* 0x01e00000101879f0 */ /* 0x000fe60008001818 */
[----:B------:R-:W-:Y:S02]  /*28e0*/  WARPGROUP.DEPBAR.LE gsb0, 0x1 ;  /* 0x00008000000079c5 */ /* 0x000fe40000010100 */
[----:B------:R-:W-:Y:S06]  /*28f0*/  BAR.SYNC.DEFER_BLOCKING 0x0 ;  /* 0x0000000000007b1d */ /* 0x000fec0000010000 */
[----:B------:R-:W-:Y:S01]  /*2900*/  @!PT LDS RZ, [RZ] ;  /* 0x00000000fffff984 */ /* 0x000fe20000000800 */
[----:B------:R-:W-:Y:S01]  /*2910*/  @!PT LDS RZ, [RZ] ;  /* 0x00000000fffff984 */ /* 0x000fe20000000800 */
[----:B------:R-:W-:Y:S01]  /*2920*/  @!PT LDS RZ, [RZ] ;  /* 0x00000000fffff984 */ /* 0x000fe20000000800 */
[----:B------:R1:W-:Y:S04]  /*2930*/  LDGSTS.E.BYPASS.128 [R163], desc[UR14][R118.64], !P0 ;  /* 0x0000000076a37fae */ /* 0x0003e8000c101c4e */
[----:B------:R2:W-:Y:S04]  /*2940*/  LDGSTS.E.BYPASS.128 [R165], desc[UR14][R120.64], !P0 ;  /* 0x0000000078a57fae */ /* 0x0005e8000c101c4e */
[----:B------:R3:W-:Y:S01]  /*2950*/  LDGSTS.E.BYPASS.128 [R162], desc[UR14][R116.64], !P0 ;  /* 0x0000000074a27fae */ /* 0x0007e2000c101c4e */
[----:B-1----:R-:W-:-:S02]  /*2960*/  IADD3 R118, P1, R110, UR6, RZ ;  /* 0x000000066e767c10 */ /* 0x002fc4000ff3e0ff */
[----:B------:R-:W-:Y:S02]  /*2970*/  LEA R163, R18, UR4, 0x1 ;  /* 0x0000000412a37c11 */ /* 0x000fe4000f8e08ff */
[----:B------:R-:W-:Y:S02]  /*2980*/  IADD3.X R119, R113, UR7, RZ, P1, !PT ;  /* 0x0000000771777c10 */ /* 0x000fe40008ffe4ff */
[----:B--2---:R-:W-:Y:S01]  /*2990*/  IADD3 R120, P1, R112, UR6, RZ ;  /* 0x0000000670787c10 */ /* 0x004fe2000ff3e0ff */
[----:B------:R1:W-:Y:S01]  /*29a0*/  LDGSTS.E.BYPASS.128 [R163], desc[UR14][R114.64], !P0 ;  /* 0x0000000072a37fae */ /* 0x0003e2000c101c4e */
[----:B------:R-:W-:Y:S02]  /*29b0*/  LEA R165, R20, UR4, 0x1 ;  /* 0x0000000414a57c11 */ /* 0x000fe4000f8e08ff */
[----:B------:R-:W-:Y:S02]  /*29c0*/  IADD3.X R121, R123, UR7, RZ, P1, !PT ;  /* 0x000000077b797c10 */ /* 0x000fe40008ffe4ff */
[----:B---3--:R-:W-:Y:S01]  /*29d0*/  IADD3 R116, P1, R122, UR6, RZ ;  /* 0x000000067a747c10 */ /* 0x008fe2000ff3e0ff */
[----:B------:R2:W-:Y:S01]  /*29e0*/  LDGSTS.E.BYPASS.128 [R165], desc[UR14][R118.64], !P0 ;  /* 0x0000000076a57fae */ /* 0x0005e2000c101c4e */
[----:B------:R-:W-:-:S02]  /*29f0*/  LEA R162, R22, UR4, 0x1 ;  /* 0x0000000416a27c11 */ /* 0x000fc4000f8e08ff */
[----:B------:R-:W-:Y:S02]  /*2a00*/  IADD3.X R117, R125, UR7, RZ, P1, !PT ;  /* 0x000000077d757c10 */ /* 0x000fe40008ffe4ff */
[----:B-1----:R-:W-:Y:S01]  /*2a10*/  IADD3 R114, P1, R124, UR6, RZ ;  /* 0x000000067c727c10 */ /* 0x002fe2000ff3e0ff */
[----:B------:R1:W-:Y:S01]  /*2a20*/  LDGSTS.E.BYPASS.128 [R162], desc[UR14][R120.64], !P0 ;  /* 0x0000000078a27fae */ /* 0x0003e2000c101c4e */
[----:B------:R-:W-:Y:S02]  /*2a30*/  LEA R163, R88, UR4, 0x1 ;  /* 0x0000000458a37c11 */ /* 0x000fe4000f8e08ff */
[----:B------:R-:W-:Y:S02]  /*2a40*/  IADD3.X R115, R127, UR7, RZ, P1, !PT ;  /* 0x000000077f737c10 */ /* 0x000fe40008ffe4ff */
[----:B--2---:R-:W-:Y:S01]  /*2a50*/  IADD3 R118, P1, R126, UR6, RZ ;  /* 0x000000067e767c10 */ /* 0x004fe2000ff3e0ff */
[----:B------:R2:W-:Y:S01]  /*2a60*/  LDGSTS.E.BYPASS.128 [R163], desc[UR14][R116.64], !P0 ;  /* 0x0000000074a37fae */ /* 0x0005e2000c101c4e */
[----:B------:R-:W-:Y:S01]  /*2a70*/  LEA R165, R90, UR4, 0x1 ;  /* 0x000000045aa57c11 */ /* 0x000fe2000f8e08ff */
[----:B------:R-:W-:Y:S01]  /*2a80*/  ULEA UR4, UR12, UR13, 0xf ;  /* 0x0000000d0c047291 */ /* 0x000fe2000f8e783f */
[----:B------:R-:W-:-:S02]  /*2a90*/  IADD3.X R119, R129, UR7, RZ, P1, !PT ;  /* 0x0000000781777c10 */ /* 0x000fc40008ffe4ff */
[----:B-1----:R-:W-:Y:S01]  /*2aa0*/  IADD3 R120, P1, R128, UR6, RZ ;  /* 0x0000000680787c10 */ /* 0x002fe2000ff3e0ff */
[----:B------:R1:W-:Y:S02]  /*2ab0*/  LDGSTS.E.BYPASS.128 [R165], desc[UR14][R114.64], !P0 ;  /* 0x0000000072a57fae */ /* 0x0003e4000c101c4e */
[----:B------:R-:W-:Y:S02]  /*2ac0*/  LEA R162, R13, UR4, 0x1 ;  /* 0x000000040da27c11 */ /* 0x000fe4000f8e08ff */
[----:B------:R-:W-:Y:S01]  /*2ad0*/  IADD3.X R121, R131, UR7, RZ, P1, !PT ;  /* 0x0000000783797c10 */ /* 0x000fe20008ffe4ff */
[----:B------:R-:W0:Y:S01]  /*2ae0*/  LDGDEPBAR ;  /* 0x00000000000079af */ /* 0x000e220000000000 */
[----:B--2---:R-:W-:-:S03]  /*2af0*/  LEA R163, R15, UR4, 0x1 ;  /* 0x000000040fa37c11 */ /* 0x004fc6000f8e08ff */
[----:B------:R2:W-:Y:S01]  /*2b00*/  LDGSTS.E.BYPASS.128 [R162], desc[UR14][R118.64], !P0 ;  /* 0x0000000076a27fae */ /* 0x0005e2000c101c4e */
[----:B-1----:R-:W-:-:S03]  /*2b10*/  IADD3 R114, P1, R130, UR6, RZ ;  /* 0x0000000682727c10 */ /* 0x002fc6000ff3e0ff */
[----:B------:R1:W-:Y:S01]  /*2b20*/  LDGSTS.E.BYPASS.128 [R163], desc[UR14][R120.64], !P0 ;  /* 0x0000000078a37fae */ /* 0x0003e2000c101c4e */
[----:B------:R-:W-:Y:S02]  /*2b30*/  LEA R165, R17, UR4, 0x1 ;  /* 0x0000000411a57c11 */ /* 0x000fe4000f8e08ff */
[----:B------:R-:W-:Y:S02]  /*2b40*/  IADD3.X R115, R133, UR7, RZ, P1, !PT ;  /* 0x0000000785737c10 */ /* 0x000fe40008ffe4ff */
[----:B------:R-:W-:Y:S02]  /*2b50*/  IADD3 R116, P1, R132, UR6, RZ ;  /* 0x0000000684747c10 */ /* 0x000fe4000ff3e0ff */
[----:B--2---:R-:W-:Y:S01]  /*2b60*/  LEA R162, R19, UR4, 0x1 ;  /* 0x0000000413a27c11 */ /* 0x004fe2000f8e08ff */
[----:B------:R2:W-:Y:S01]  /*2b70*/  LDGSTS.E.BYPASS.128 [R165], desc[UR14][R114.64], !P0 ;  /* 0x0000000072a57fae */ /* 0x0005e2000c101c4e */
[----:B------:R-:W-:Y:S02]  /*2b80*/  IADD3.X R117, R135, UR7, RZ, P1, !PT ;  /* 0x0000000787757c10 */ /* 0x000fe40008ffe4ff */
[----:B------:R-:W-:-:S02]  /*2b90*/  IADD3 R118, P1, R134, UR6, RZ ;  /* 0x0000000686767c10 */ /* 0x000fc4000ff3e0ff */
[----:B-1----:R-:W-:Y:S01]  /*2ba0*/  LEA R163, R21, UR4, 0x1 ;  /* 0x0000000415a37c11 */ /* 0x002fe2000f8e08ff */
[----:B------:R1:W-:Y:S01]  /*2bb0*/  LDGSTS.E.BYPASS.128 [R162], desc[UR14][R116.64], !P0 ;  /* 0x0000000074a27fae */ /* 0x0003e2000c101c4e */
[----:B------:R-:W-:Y:S02]  /*2bc0*/  IADD3.X R119, R137, UR7, RZ, P1, !PT ;  /* 0x0000000789777c10 */ /* 0x000fe40008ffe4ff */
[----:B------:R-:W-:-:S03]  /*2bd0*/  IADD3 R120, P1, R136, UR6, RZ ;  /* 0x0000000688787c10 */ /* 0x000fc6000ff3e0ff */
[----:B------:R3:W-:Y:S01]  /*2be0*/  LDGSTS.E.BYPASS.128 [R163], desc[UR14][R118.64], !P0 ;  /* 0x0000000076a37fae */ /* 0x0007e2000c101c4e */
[----:B------:R-:W-:Y:S02]  /*2bf0*/  IADD3.X R121, R139, UR7, RZ, P1, !PT ;  /* 0x000000078b797c10 */ /* 0x000fe40008ffe4ff */
[----:B--2---:R-:W-:Y:S02]  /*2c00*/  IADD3 R114, P1, R138, UR6, RZ ;  /* 0x000000068a727c10 */ /* 0x004fe4000ff3e0ff */
[----:B------:R-:W-:Y:S02]  /*2c10*/  LEA R165, R23, UR4, 0x1 ;  /* 0x0000000417a57c11 */ /* 0x000fe4000f8e08ff */
[----:B------:R-:W-:Y:S02]  /*2c20*/  IADD3.X R115, R141, UR7, RZ, P1, !PT ;  /* 0x000000078d737c10 */ /* 0x000fe40008ffe4ff */
[----:B-1----:R-:W-:Y:S01]  /*2c30*/  IADD3 R116, P1, R140, UR6, RZ ;  /* 0x000000068c747c10 */ /* 0x002fe2000ff3e0ff */
[----:B------:R1:W-:Y:S01]  /*2c40*/  LDGSTS.E.BYPASS.128 [R165], desc[UR14][R120.64], !P0 ;  /* 0x0000000078a57fae */ /* 0x0003e2000c101c4e */
[----:B------:R-:W-:-:S02]  /*2c50*/  LEA R162, R91, UR4, 0x1 ;  /* 0x000000045ba27c11 */ /* 0x000fc4000f8e08ff */
[----:B------:R-:W-:Y:S02]  /*2c60*/  IADD3.X R117, R143, UR7, RZ, P1, !PT ;  /* 0x000000078f757c10 */ /* 0x000fe40008ffe4ff */
[----:B---3--:R-:W-:Y:S01]  /*2c70*/  IADD3 R118, P1, R142, UR6, RZ ;  /* 0x000000068e767c10 */ /* 0x008fe2000ff3e0ff */
[----:B------:R2:W-:Y:S01]  /*2c80*/  LDGSTS.E.BYPASS.128 [R162], desc[UR14][R114.64], !P0 ;  /* 0x0000000072a27fae */ /* 0x0005e2000c101c4e */
[----:B------:R-:W-:Y:S02]  /*2c90*/  LEA R163, R92, UR4, 0x1 ;  /* 0x000000045ca37c11 */ /* 0x000fe4000f8e08ff */
[----:B------:R-:W-:Y:S02]  /*2ca0*/  IADD3.X R119, R145, UR7, RZ, P1, !PT ;  /* 0x0000000791777c10 */ /* 0x000fe40008ffe4ff */
[----:B-1----:R-:W-:Y:S01]  /*2cb0*/  IADD3 R120, P1, R144, UR6, RZ ;  /* 0x0000000690787c10 */ /* 0x002fe2000ff3e0ff */
[----:B------:R1:W-:Y:S01]  /*2cc0*/  LDGSTS.E.BYPASS.128 [R163], desc[UR14][R116.64], !P0 ;  /* 0x0000000074a37fae */ /* 0x0003e2000c101c4e */
[----:B------:R-:W-:-:S02]  /*2cd0*/  LEA R165, R5, UR4, 0x1 ;  /* 0x0000000405a57c11 */ /* 0x000fc4000f8e08ff */
[----:B------:R-:W-:Y:S02]  /*2ce0*/  IADD3.X R121, R147, UR7, RZ, P1, !PT ;  /* 0x0000000793797c10 */ /* 0x000fe40008ffe4ff */
[----:B--2---:R-:W-:Y:S01]  /*2cf0*/  IADD3 R114, P1, R146, UR6, RZ ;  /* 0x0000000692727c10 */ /* 0x004fe2000ff3e0ff */
        /* <DEDUP_REMOVED lines=21> */
[----:B------:R-:W-:Y:S01]  /*2e50*/  LEA R165, R11, UR4, 0x1 ;  /* 0x000000040ba57c11 */ /* 0x000fe2000f8e08ff */
[----:B------:R-:W-:Y:S01]  /*2e60*/  UIADD3 UR6, UP0, UR6, 0x100, URZ ;  /* 0x0000010006067890 */ /* 0x000fe2000ff1e03f */
[----:B------:R-:W-:-:S02]  /*2e70*/  IADD3.X R117, R158, UR7, RZ, P1, !PT ;  /* 0x000000079e757c10 */ /* 0x000fc40008ffe4ff */
[----:B--2---:R-:W-:Y:S01]  /*2e80*/  LEA R119, R93, UR4, 0x1 ;  /* 0x000000045d777c11 */ /* 0x004fe2000f8e08ff */
[----:B------:R1:W-:Y:S01]  /*2e90*/  LDGSTS.E.BYPASS.128 [R165], desc[UR14][R114.64], !P0 ;  /* 0x0000000072a57fae */ /* 0x0003e2000c101c4e */
[----:B------:R-:W-:-:S03]  /*2ea0*/  UIADD3.X UR7, URZ, UR7, URZ, UP0, !UPT ;  /* 0x000000073f077290 */ /* 0x000fc600087fe43f */
[----:B------:R1:W-:Y:S01]  /*2eb0*/  LDGSTS.E.BYPASS.128 [R119], desc[UR14][R116.64], !P0 ;  /* 0x0000000074777fae */ /* 0x0003e2000c101c4e */
[----:B------:R-:W-:-:S03]  /*2ec0*/  ISETP.GE.U32.AND P0, PT, R161, 0x2f80, PT ;  /* 0x00002f80a100780c */ /* 0x000fc60003f06070 */
[----:B------:R-:W0:Y:S10]  /*2ed0*/  LDGDEPBAR ;  /* 0x00000000000079af */ /* 0x000e340000000000 */
[----:B-1----:R-:W-:Y:S05]  /*2ee0*/  @!P0 BRA `(.L_x_0) ;  /* 0xfffffff400148947 */ /* 0x002fea000383ffff */
[----:B------:R-:W-:Y:S02]  /*2ef0*/  WARPGROUP.DEPBAR.LE gsb0, 0x0 ;  /* 0x00008000000079c5 */ /* 0x000fe40000010000 */
[----:B------:R-:W-:-:S04]  /*2f00*/  DEPBAR.LE SB0, 0x0 ;  /* 0x000080000000791a */ /* 0x000fc80000000000 */
[----:B------:R-:W-:Y:S02]  /*2f10*/  SHF.R.U32.HI R5, RZ, 0x1, R2 ;  /* 0x00000001ff057819 */ /* 0x000fe40000011602 */
[----:B------:R-:W-:Y:S02]  /*2f20*/  LOP3.LUT R2, R2, 0xf, RZ, 0xc0, !PT ;  /* 0x0000000f02027812 */ /* 0x000fe400078ec0ff */
[----:B------:R-:W-:Y:S02]  /*2f30*/  LOP3.LUT R5, R5, 0x8, RZ, 0xc0, !PT ;  /* 0x0000000805057812 */ /* 0x000fe400078ec0ff */
[----:B------:R-:W-:Y:S02]  /*2f40*/  LOP3.LUT R160, R160, 0x3, RZ, 0xc0, !PT ;  /* 0x00000003a0a07812 */ /* 0x000fe400078ec0ff */
[----:B------:R-:W-:Y:S01]  /*2f50*/  F2FP.BF16.F32.PACK_AB R24, R25, R24 ;  /* 0x000000181918723e */ /* 0x000fe200000010ff */
[----:B------:R-:W-:Y:S01]  /*2f60*/  IMAD R5, R2, 0x88, R5 ;  /* 0x0000008802057824 */ /* 0x000fe200078e0205 */
[----:B------:R-:W-:-:S02]  /*2f70*/  F2FP.BF16.F32.PACK_AB R25, R27, R26 ;  /* 0x0000001a1b19723e */ /* 0x000fc400000010ff */
[----:B------:R-:W-:Y:S01]  /*2f80*/  F2FP.BF16.F32.PACK_AB R32, R33, R32 ;  /* 0x000000202120723e */ /* 0x000fe200000010ff */
[----:B------:R-:W-:Y:S01]  /*2f90*/  IMAD R5, R160, 0x880, R5 ;  /* 0x00000880a0057824 */ /* 0x000fe200078e0205 */
[----:B------:R-:W-:Y:S02]  /*2fa0*/  F2FP.BF16.F32.PACK_AB R26, R29, R28 ;  /* 0x0000001c1d1a723e */ /* 0x000fe400000010ff */
[----:B------:R-:W-:Y:S02]  /*2fb0*/  F2FP.BF16.F32.PACK_AB R27, R31, R30 ;  /* 0x0000001e1f1b723e */ /* 0x000fe400000010ff */
[----:B------:R-:W-:Y:S02]  /*2fc0*/  F2FP.BF16.F32.PACK_AB R33, R35, R34 ;  /* 0x000000222321723e */ /* 0x000fe400000010ff */
[----:B------:R-:W-:Y:S02]  /*2fd0*/  F2FP.BF16.F32.PACK_AB R40, R41, R40 ;  /* 0x000000282928723e */ /* 0x000fe400000010ff */
[----:B------:R-:W-:Y:S01]  /*2fe0*/  LEA R5, R5, UR10, 0x1 ;  /* 0x0000000a05057c11 */ /* 0x000fe2000f8e08ff */
[----:B------:R-:W-:Y:S01]  /*2ff0*/  BAR.SYNC.DEFER_BLOCKING 0x0 ;  /* 0x0000000000007b1d */ /* 0x000fe20000010000 */
[----:B------:R-:W-:-:S02]  /*3000*/  F2FP.BF16.F32.PACK_AB R34, R37, R36 ;  /* 0x000000242522723e */ /* 0x000fc400000010ff */
[----:B------:R-:W-:Y:S02]  /*3010*/  F2FP.BF16.F32.PACK_AB R35, R39, R38 ;  /* 0x000000262723723e */ /* 0x000fe400000010ff */
[----:B------:R-:W-:Y:S02]  /*3020*/  F2FP.BF16.F32.PACK_AB R41, R43, R42 ;  /* 0x0000002a2b29723e */ /* 0x000fe400000010ff */
[----:B------:R-:W-:Y:S02]  /*3030*/  F2FP.BF16.F32.PACK_AB R48, R49, R48 ;  /* 0x000000303130723e */ /* 0x000fe400000010ff */
[----:B------:R-:W-:Y:S02]  /*3040*/  F2FP.BF16.F32.PACK_AB R42, R45, R44 ;  /* 0x0000002c2d2a723e */ /* 0x000fe400000010ff */
[----:B------:R-:W-:Y:S02]  /*3050*/  F2FP.BF16.F32.PACK_AB R43, R47, R46 ;  /* 0x0000002e2f2b723e */ /* 0x000fe400000010ff */
[----:B------:R-:W-:-:S02]  /*3060*/  F2FP.BF16.F32.PACK_AB R49, R51, R50 ;  /* 0x000000323331723e */ /* 0x000fc400000010ff */
[----:B------:R-:W-:Y:S02]  /*3070*/  F2FP.BF16.F32.PACK_AB R56, R57, R56 ;  /* 0x000000383938723e */ /* 0x000fe400000010ff */
[----:B------:R-:W-:Y:S02]  /*3080*/  F2FP.BF16.F32.PACK_AB R50, R53, R52 ;  /* 0x000000343532723e */ /* 0x000fe400000010ff */
[----:B------:R-:W-:Y:S02]  /*3090*/  F2FP.BF16.F32.PACK_AB R51, R55, R54 ;  /* 0x000000363733723e */ /* 0x000fe400000010ff */
[----:B------:R-:W-:Y:S02]  /*30a0*/  F2FP.BF16.F32.PACK_AB R57, R59, R58 ;  /* 0x0000003a3b39723e */ /* 0x000fe400000010ff */
[----:B------:R-:W-:Y:S01]  /*30b0*/  F2FP.BF16.F32.PACK_AB R64, R65, R64 ;  /* 0x000000404140723e */ /* 0x000fe200000010ff */
[----:B------:R-:W-:Y:S01]  /*30c0*/  STSM.16.M88.4 [R5], R24 ;  /* 0x0000001805007844 */ /* 0x000fe20000000200 */
[----:B------:R-:W-:-:S02]  /*30d0*/  F2FP.BF16.F32.PACK_AB R58, R61, R60 ;  /* 0x0000003c3d3a723e */ /* 0x000fc400000010ff */
[----:B------:R-:W-:Y:S01]  /*30e0*/  F2FP.BF16.F32.PACK_AB R59, R63, R62 ;  /* 0x0000003e3f3b723e */ /* 0x000fe200000010ff */
[----:B------:R-:W-:Y:S01]  /*30f0*/  STSM.16.M88.4 [R5+0x20], R32 ;  /* 0x0000202005007844 */ /* 0x000fe20000000200 */
[----:B------:R-:W-:Y:S02]  /*3100*/  F2FP.BF16.F32.PACK_AB R65, R67, R66 ;  /* 0x000000424341723e */ /* 0x000fe400000010ff */
[----:B------:R-:W-:Y:S01]  /*3110*/  F2FP.BF16.F32.PACK_AB R72, R73, R72 ;  /* 0x000000484948723e */ /* 0x000fe200000010ff */
[----:B------:R-:W-:Y:S01]  /*3120*/  STSM.16.M88.4 [R5+0x40], R40 ;  /* 0x0000402805007844 */ /* 0x000fe20000000200 */
[----:B------:R-:W-:Y:S02]  /*3130*/  F2FP.BF16.F32.PACK_AB R66, R69, R68 ;  /* 0x000000444542723e */ /* 0x000fe400000010ff */
[----:B------:R-:W-:Y:S01]  /*3140*/  F2FP.BF16.F32.PACK_AB R67, R71, R70 ;  /* 0x000000464743723e */ /* 0x000fe200000010ff */
[----:B------:R-:W-:Y:S01]  /*3150*/  STSM.16.M88.4 [R5+0x60], R48 ;  /* 0x0000603005007844 */ /* 0x000fe20000000200 */
        /* <DEDUP_REMOVED lines=10> */
[----:B------:R-:W-:Y:S02]  /*3200*/  LOP3.LUT R3, R3, 0x1, RZ, 0xc0, !PT ;  /* 0x0000000103037812 */ /* 0x000fe400078ec0ff */
[----:B------:R-:W-:Y:S01]  /*3210*/  LOP3.LUT R16, R89, 0x78, R4, 0xf8, !PT ;  /* 0x0000007859107812 */ /* 0x000fe200078ef804 */
[----:B------:R1:W-:Y:S02]  /*3220*/  STSM.16.M88.4 [R5+0xe0], R80 ;  /* 0x0000e05005007844 */ /* 0x0003e40000000200 */
[----:B------:R-:W-:Y:S01]  /*3230*/  IMAD R3, R160, 0x2, R3 ;  /* 0x00000002a0037824 */ /* 0x000fe200078e0203 */
[----:B------:R-:W-:Y:S01]  /*3240*/  BAR.SYNC.DEFER_BLOCKING 0x0 ;  /* 0x0000000000007b1d */ /* 0x000fe20000010000 */
[----:B------:R-:W-:Y:S02]  /*3250*/  ISETP.GE.AND P0, PT, R16, 0xc00, PT ;  /* 0x00000c001000780c */ /* 0x000fe40003f06270 */
[----:B------:R-:W-:Y:S02]  /*3260*/  IMAD R3, R3, 0x88, R94 ;  /* 0x0000008803037824 */ /* 0x000fe400078e025e */
[--C-:B------:R-:W-:Y:S01]  /*3270*/  IMAD R7, R97, 0xc00, R16.reuse ;  /* 0x00000c0061077824 */ /* 0x100fe200078e0210 */
[-C--:B------:R-:W-:Y:S01]  /*3280*/  ISETP.LT.AND P1, PT, R95, R0.reuse, !P0 ;  /* 0x000000005f00720c */ /* 0x080fe20004721270 */
[--C-:B------:R-:W-:Y:S01]  /*3290*/  IMAD R9, R101, 0xc00, R16.reuse ;  /* 0x00000c0065097824 */ /* 0x100fe200078e0210 */
[----:B------:R-:W-:Y:S01]  /*32a0*/  LEA R17, R3, UR10, 0x1 ;  /* 0x0000000a03117c11 */ /* 0x000fe2000f8e08ff */
[--C-:B------:R-:W-:Y:S01]  /*32b0*/  IMAD R11, R103, 0xc00, R16.reuse ;  /* 0x00000c00670b7824 */ /* 0x100fe200078e0210 */
[----:B------:R-:W2:Y:S01]  /*32c0*/  LDC.64 R2, c[0x0][0x220] ;  /* 0x00008800ff027b82 */ /* 0x000ea20000000a00 */
[-C--:B------:R-:W-:Y:S01]  /*32d0*/  ISETP.LT.AND P6, PT, R97, R0.reuse, !P0 ;  /* 0x000000006100720c */ /* 0x080fe200047c1270 */
[--C-:B-1----:R-:W-:Y:S01]  /*32e0*/  IMAD R5, R95, 0xc00, R16.reuse ;  /* 0x00000c005f057824 */ /* 0x102fe200078e0210 */
[CC--:B------:R-:W-:Y:S01]  /*32f0*/  ISETP.LT.AND P5, PT, R99.reuse, R0.reuse, !P0 ;  /* 0x000000006300720c */ /* 0x0c0fe200047a1270 */
[----:B------:R-:W-:Y:S01]  /*3300*/  IMAD R99, R99, 0xc00, R16 ;  /* 0x00000c0063637824 */ /* 0x000fe200078e0210 */
[----:B------:R-:W-:-:S02]  /*3310*/  ISETP.LT.AND P4, PT, R101, R0, !P0 ;  /* 0x000000006500720c */ /* 0x000fc40004781270 */
[-C--:B------:R-:W-:Y:S02]  /*3320*/  ISETP.LT.AND P3, PT, R103, R0.reuse, !P0 ;  /* 0x000000006700720c */ /* 0x080fe40004761270 */
[----:B------:R-:W-:Y:S01]  /*3330*/  ISETP.LT.AND P2, PT, R105, R0, !P0 ;  /* 0x000000006900720c */ /* 0x000fe20004741270 */
[----:B------:R-:W1:Y:S04]  /*3340*/  LDS.128 R12, [R17] ;  /* 0x00000000110c7984 */ /* 0x000e680000000c00 */
[----:B------:R-:W3:Y:S04]  /*3350*/  LDS.128 R20, [R17+0x880] ;  /* 0x0008800011147984 */ /* 0x000ee80000000c00 */
[----:B------:R-:W4:Y:S01]  /*3360*/  LDS.128 R24, [R17+0x1100] ;  /* 0x0011000011187984 */ /* 0x000f220000000c00 */
[----:B--2---:R-:W-:-:S03]  /*3370*/  IMAD.WIDE R4, R5, 0x2, R2 ;  /* 0x0000000205047825 */ /* 0x004fc600078e0202 */
[----:B------:R-:W2:Y:S01]  /*3380*/  LDS.128 R28, [R17+0x1980] ;  /* 0x00198000111c7984 */ /* 0x000ea20000000c00 */
[----:B------:R-:W-:-:S03]  /*3390*/  IMAD.WIDE R6, R7, 0x2, R2 ;  /* 0x0000000207067825 */ /* 0x000fc600078e0202 */
[----:B------:R-:W5:Y:S01]  /*33a0*/  LDS.128 R32, [R17+0x2200] ;  /* 0x0022000011207984 */ /* 0x000f620000000c00 */
[----:B------:R-:W-:-:S03]  /*33b0*/  IMAD.WIDE R8, R9, 0x2, R2 ;  /* 0x0000000209087825 */ /* 0x000fc600078e0202 */
[----:B------:R-:W5:Y:S01]  /*33c0*/  LDS.128 R36, [R17+0x2a80] ;  /* 0x002a800011247984 */ /* 0x000f620000000c00 */
[----:B------:R-:W-:-:S03]  /*33d0*/  IMAD.WIDE R10, R11, 0x2, R2 ;  /* 0x000000020b0a7825 */ /* 0x000fc600078e0202 */
[----:B------:R-:W5:Y:S04]  /*33e0*/  LDS.128 R40, [R17+0x3300] ;  /* 0x0033000011287984 */ /* 0x000f680000000c00 */
[----:B-1----:R1:W-:Y:S01]  /*33f0*/  @P1 STG.E.128 desc[UR14][R4.64], R12 ;  /* 0x0000000c04001986 */ /* 0x0023e2000c101d0e */
[-C--:B------:R-:W-:Y:S02]  /*3400*/  ISETP.LT.AND P1, PT, R107, R0.reuse, !P0 ;  /* 0x000000006b00720c */ /* 0x080fe40004721270 */
[----:B------:R-:W-:Y:S01]  /*3410*/  ISETP.LT.AND P0, PT, R109, R0, !P0 ;  /* 0x000000006d00720c */ /* 0x000fe20004701270 */
[----:B---3--:R3:W-:Y:S01]  /*3420*/  @P6 STG.E.128 desc[UR14][R6.64], R20 ;  /* 0x0000001406006986 */ /* 0x0087e2000c101d0e */
[--C-:B-1----:R-:W-:Y:S02]  /*3430*/  IMAD R13, R105, 0xc00, R16.reuse ;  /* 0x00000c00690d7824 */ /* 0x102fe400078e0210 */
[----:B------:R-:W-:-:S02]  /*3440*/  IMAD R15, R107, 0xc00, R16 ;  /* 0x00000c006b0f7824 */ /* 0x000fc400078e0210 */
[----:B------:R-:W-:-:S04]  /*3450*/  IMAD.WIDE R4, R99, 0x2, R2 ;  /* 0x0000000263047825 */ /* 0x000fc800078e0202 */
[--C-:B------:R-:W-:Y:S01]  /*3460*/  IMAD.WIDE R12, R13, 0x2, R2.reuse ;  /* 0x000000020d0c7825 */ /* 0x100fe200078e0202 */
[----:B----4-:R3:W-:Y:S03]  /*3470*/  @P5 STG.E.128 desc[UR14][R4.64], R24 ;  /* 0x0000001804005986 */ /* 0x0107e6000c101d0e */
[----:B------:R-:W-:Y:S01]  /*3480*/  IMAD.WIDE R14, R15, 0x2, R2 ;  /* 0x000000020f0e7825 */ /* 0x000fe200078e0202 */
[----:B--2---:R3:W-:Y:S04]  /*3490*/  @P4 STG.E.128 desc[UR14][R8.64], R28 ;  /* 0x0000001c08004986 */ /* 0x0047e8000c101d0e */
[----:B-----5:R3:W-:Y:S04]  /*34a0*/  @P3 STG.E.128 desc[UR14][R10.64], R32 ;  /* 0x000000200a003986 */ /* 0x0207e8000c101d0e */
[----:B------:R3:W-:Y:S04]  /*34b0*/  @P2 STG.E.128 desc[UR14][R12.64], R36 ;  /* 0x000000240c002986 */ /* 0x0007e8000c101d0e */
[----:B------:R3:W-:Y:S01]  /*34c0*/  @P1 STG.E.128 desc[UR14][R14.64], R40 ;  /* 0x000000280e001986 */ /* 0x0007e2000c101d0e */
[----:B------:R-:W-:Y:S05]  /*34d0*/  @!P0 EXIT ;  /* 0x000000000000894d */ /* 0x000fea0003800000 */
[----:B---3--:R-:W1:Y:S01]  /*34e0*/  LDS.128 R4, [R17+0x3b80] ;  /* 0x003b800011047984 */ /* 0x008e620000000c00 */
[----:B------:R-:W-:-:S04]  /*34f0*/  IMAD R109, R109, 0xc00, R16 ;  /* 0x00000c006d6d7824 */ /* 0x000fc800078e0210 */
[----:B------:R-:W-:-:S05]  /*3500*/  IMAD.WIDE R2, R109, 0x2, R2 ;  /* 0x000000026d027825 */ /* 0x000fca00078e0202 */
[----:B-1----:R-:W-:Y:S01]  /*3510*/  STG.E.128 desc[UR14][R2.64], R4 ;  /* 0x0000000402007986 */ /* 0x002fe2000c101d0e */
[----:B------:R-:W-:Y:S05]  /*3520*/  EXIT ;  /* 0x000000000000794d */ /* 0x000fea0003800000 */
.L_x_1:
[----:B------:R-:W-:-:S00]  /*3530*/  BRA `(.L_x_1) ;  /* 0xfffffffc00fc7947 */ /* 0x000fc0000383ffff */
[----:B------:R-:W-:-:S00]  /*3540*/  NOP ;  /* 0x0000000000007918 */ /* 0x000fc00000000000 */
        /* <DEDUP_REMOVED lines=11> */
.L_x_2:


//--------------------- .nv.shared.triton_mm      --------------------------
	.section	.nv.shared.triton_mm,"aw",@nobits
	.sectionflags	@""
	.align	16
	.zero		1024


//--------------------- .nv.constant0.triton_mm   --------------------------
	.section	.nv.constant0.triton_mm,"a",@progbits
	.sectionflags	@""
	.align	4
.nv.constant0.triton_mm:
	.zero		556
